	.target	sm_90a

	.elftype	@"ET_EXEC"


//--------------------- .note.nv.tkinfo           --------------------------
	.section	.note.nv.tkinfo,"",@"SHT_NOTE"
	.sectionflags	@"SHF_NOTE_NV_TKINFO"
	.tkinfo
        /*0018*/ 	.word	0x00000002
        /*0030*/ 	.string	""
        /*0030*/ 	.string	"ptxas"
        /*0030*/ 	.string	"Cuda compilation tools, release 13.0, V13.0.88"
        /*0030*/ 	.string	"Build cuda_13.0.r13.0/compiler.36424714_0"
        /*0030*/ 	.string	"-arch sm_90a -m 64 "



//--------------------- .note.nv.cuinfo           --------------------------
	.section	.note.nv.cuinfo,"",@"SHT_NOTE"
	.sectionflags	@"SHF_NOTE_NV_CUINFO"
        /*0018*/ 	.short	0x0002
        /*001a*/ 	.short	0x005a
        /*001c*/ 	.short	0x0082
	.zero		2


//--------------------- .nv.info                  --------------------------
	.section	.nv.info,"",@"SHT_CUDA_INFO"
	.align	4


	//----- nvinfo : EIATTR_REGCOUNT
	.align		4
        /*0000*/ 	.byte	0x04, 0x2f
        /*0002*/ 	.short	(.L_15 - .L_14)
	.align		4
.L_14:
        /*0004*/ 	.word	index@(_ZN7cutlass13device_kernelINS_4gemm6kernel13GemmUniversalIN4cute5tupleIJiiiiEEENS1_10collective13CollectiveMmaINS1_34MainloopSm90TmaGmmaWarpSpecializedILi2ENS5_IJNS4_1CILi1EEESB_SB_EEENS1_35KernelTmaWarpSpecializedCooperativeEEENS5_IJNSA_ILi128EEENSA_ILi64EEESF_EEENS_10tfloat32_tENS5_IJlSB_lEEESI_SJ_NS4_8TiledMMAINS4_8MMA_AtomIJNS4_4SM904GMMA29MMA_64x64x8_F32TF32TF32_SS_TNILNSN_7ScaleInE1ELSP_1EEEEEENS4_6LayoutINS5_IJNSA_ILi2EEESB_SB_EEENS5_IJSB_NSA_ILi0EEESV_EEEEENS5_IJNS4_10UnderscoreESY_SY_EEEEENS4_13SM90_TMA_LOADENS4_14ComposedLayoutINS4_7SwizzleILi3ELi4ELi3EEENS4_18smem_ptr_flag_bitsILi32EEENSS_INS5_IJNSA_ILi8EEENSA_ILi32EEEEEENS5_IJS18_SB_EEEEEEEvNS4_8identityES11_S1C_vS1D_EENS_8epilogue10collective6detail29Sm90TmaWarpSpecializedAdapterINS1G_15DefaultEpilogueISI_SJ_SJ_NS1F_6thread17LinearCombinationISI_Li1EffLNS1K_9ScaleType4KindE0ELNS_15FloatRoundStyleE2ESI_EENS1_15EpilogueDefaultEEEEEvvEEEEvNT_6ParamsE)
        /*0008*/ 	.word	0x000000a8


	//----- nvinfo : EIATTR_FRAME_SIZE
	.align		4
.L_15:
        /*000c*/ 	.byte	0x04, 0x11
        /*000e*/ 	.short	(.L_17 - .L_16)
	.align		4
.L_16:
        /*0010*/ 	.word	index@(_ZN7cutlass13device_kernelINS_4gemm6kernel13GemmUniversalIN4cute5tupleIJiiiiEEENS1_10collective13CollectiveMmaINS1_34MainloopSm90TmaGmmaWarpSpecializedILi2ENS5_IJNS4_1CILi1EEESB_SB_EEENS1_35KernelTmaWarpSpecializedCooperativeEEENS5_IJNSA_ILi128EEENSA_ILi64EEESF_EEENS_10tfloat32_tENS5_IJlSB_lEEESI_SJ_NS4_8TiledMMAINS4_8MMA_AtomIJNS4_4SM904GMMA29MMA_64x64x8_F32TF32TF32_SS_TNILNSN_7ScaleInE1ELSP_1EEEEEENS4_6LayoutINS5_IJNSA_ILi2EEESB_SB_EEENS5_IJSB_NSA_ILi0EEESV_EEEEENS5_IJNS4_10UnderscoreESY_SY_EEEEENS4_13SM90_TMA_LOADENS4_14ComposedLayoutINS4_7SwizzleILi3ELi4ELi3EEENS4_18smem_ptr_flag_bitsILi32EEENSS_INS5_IJNSA_ILi8EEENSA_ILi32EEEEEENS5_IJS18_SB_EEEEEEEvNS4_8identityES11_S1C_vS1D_EENS_8epilogue10collective6detail29Sm90TmaWarpSpecializedAdapterINS1G_15DefaultEpilogueISI_SJ_SJ_NS1F_6thread17LinearCombinationISI_Li1EffLNS1K_9ScaleType4KindE0ELNS_15FloatRoundStyleE2ESI_EENS1_15EpilogueDefaultEEEEEvvEEEEvNT_6ParamsE)
        /*0014*/ 	.word	0x00000000


	//----- nvinfo : EIATTR_MIN_STACK_SIZE
	.align		4
.L_17:
        /*0018*/ 	.byte	0x04, 0x12
        /*001a*/ 	.short	(.L_19 - .L_18)
	.align		4
.L_18:
        /*001c*/ 	.word	index@(_ZN7cutlass13device_kernelINS_4gemm6kernel13GemmUniversalIN4cute5tupleIJiiiiEEENS1_10collective13CollectiveMmaINS1_34MainloopSm90TmaGmmaWarpSpecializedILi2ENS5_IJNS4_1CILi1EEESB_SB_EEENS1_35KernelTmaWarpSpecializedCooperativeEEENS5_IJNSA_ILi128EEENSA_ILi64EEESF_EEENS_10tfloat32_tENS5_IJlSB_lEEESI_SJ_NS4_8TiledMMAINS4_8MMA_AtomIJNS4_4SM904GMMA29MMA_64x64x8_F32TF32TF32_SS_TNILNSN_7ScaleInE1ELSP_1EEEEEENS4_6LayoutINS5_IJNSA_ILi2EEESB_SB_EEENS5_IJSB_NSA_ILi0EEESV_EEEEENS5_IJNS4_10UnderscoreESY_SY_EEEEENS4_13SM90_TMA_LOADENS4_14ComposedLayoutINS4_7SwizzleILi3ELi4ELi3EEENS4_18smem_ptr_flag_bitsILi32EEENSS_INS5_IJNSA_ILi8EEENSA_ILi32EEEEEENS5_IJS18_SB_EEEEEEEvNS4_8identityES11_S1C_vS1D_EENS_8epilogue10collective6detail29Sm90TmaWarpSpecializedAdapterINS1G_15DefaultEpilogueISI_SJ_SJ_NS1F_6thread17LinearCombinationISI_Li1EffLNS1K_9ScaleType4KindE0ELNS_15FloatRoundStyleE2ESI_EENS1_15EpilogueDefaultEEEEEvvEEEEvNT_6ParamsE)
        /*0020*/ 	.word	0x00000000
.L_19:


//--------------------- .nv.compat                --------------------------
	.section	.nv.compat,"",@"SHT_CUDA_COMPAT_INFO"
	.align	4
        /*0000*/ 	.byte	0x02, 0x09, 0x01, 0x00, 0x02, 0x02, 0x04, 0x00, 0x02, 0x05, 0x05, 0x00, 0x03, 0x07, 0x01, 0x01
        /*0010*/ 	.byte	0x02, 0x03, 0x01, 0x00, 0x02, 0x06, 0x01, 0x00, 0x04, 0x0b, 0x08, 0x00, 0x00, 0x00, 0x00, 0x00
        /*0020*/ 	.byte	0x00, 0x00, 0x00, 0x00


//--------------------- .nv.info._ZN7cutlass13device_kernelINS_4gemm6kernel13GemmUniversalIN4cute5tupleIJiiiiEEENS1_10collective13CollectiveMmaINS1_34MainloopSm90TmaGmmaWarpSpecializedILi2ENS5_IJNS4_1CILi1EEESB_SB_EEENS1_35KernelTmaWarpSpecializedCooperativeEEENS5_IJNSA_ILi128EEENSA_ILi64EEESF_EEENS_10tfloat32_tENS5_IJlSB_lEEESI_SJ_NS4_8TiledMMAINS4_8MMA_AtomIJNS4_4SM904GMMA29MMA_64x64x8_F32TF32TF32_SS_TNILNSN_7ScaleInE1ELSP_1EEEEEENS4_6LayoutINS5_IJNSA_ILi2EEESB_SB_EEENS5_IJSB_NSA_ILi0EEESV_EEEEENS5_IJNS4_10UnderscoreESY_SY_EEEEENS4_13SM90_TMA_LOADENS4_14ComposedLayoutINS4_7SwizzleILi3ELi4ELi3EEENS4_18smem_ptr_flag_bitsILi32EEENSS_INS5_IJNSA_ILi8EEENSA_ILi32EEEEEENS5_IJS18_SB_EEEEEEEvNS4_8identityES11_S1C_vS1D_EENS_8epilogue10collective6detail29Sm90TmaWarpSpecializedAdapterINS1G_15DefaultEpilogueISI_SJ_SJ_NS1F_6thread17LinearCombinationISI_Li1EffLNS1K_9ScaleType4KindE0ELNS_15FloatRoundStyleE2ESI_EENS1_15EpilogueDefaultEEEEEvvEEEEvNT_6ParamsE --------------------------
	.section	.nv.info._ZN7cutlass13device_kernelINS_4gemm6kernel13GemmUniversalIN4cute5tupleIJiiiiEEENS1_10collective13CollectiveMmaINS1_34MainloopSm90TmaGmmaWarpSpecializedILi2ENS5_IJNS4_1CILi1EEESB_SB_EEENS1_35KernelTmaWarpSpecializedCooperativeEEENS5_IJNSA_ILi128EEENSA_ILi64EEESF_EEENS_10tfloat32_tENS5_IJlSB_lEEESI_SJ_NS4_8TiledMMAINS4_8MMA_AtomIJNS4_4SM904GMMA29MMA_64x64x8_F32TF32TF32_SS_TNILNSN_7ScaleInE1ELSP_1EEEEEENS4_6LayoutINS5_IJNSA_ILi2EEESB_SB_EEENS5_IJSB_NSA_ILi0EEESV_EEEEENS5_IJNS4_10UnderscoreESY_SY_EEEEENS4_13SM90_TMA_LOADENS4_14ComposedLayoutINS4_7SwizzleILi3ELi4ELi3EEENS4_18smem_ptr_flag_bitsILi32EEENSS_INS5_IJNSA_ILi8EEENSA_ILi32EEEEEENS5_IJS18_SB_EEEEEEEvNS4_8identityES11_S1C_vS1D_EENS_8epilogue10collective6detail29Sm90TmaWarpSpecializedAdapterINS1G_15DefaultEpilogueISI_SJ_SJ_NS1F_6thread17LinearCombinationISI_Li1EffLNS1K_9ScaleType4KindE0ELNS_15FloatRoundStyleE2ESI_EENS1_15EpilogueDefaultEEEEEvvEEEEvNT_6ParamsE,"",@"SHT_CUDA_INFO"
	.sectionflags	@""
	.align	4


	//----- nvinfo : EIATTR_CUDA_API_VERSION
	.align		4
        /*0000*/ 	.byte	0x04, 0x37
        /*0002*/ 	.short	(.L_21 - .L_20)
.L_20:
        /*0004*/ 	.word	0x00000082


	//----- nvinfo : EIATTR_KPARAM_INFO
	.align		4
.L_21:
        /*0008*/ 	.byte	0x04, 0x17
        /*000a*/ 	.short	(.L_23 - .L_22)
.L_22:
        /*000c*/ 	.word	0x00000000
        /*0010*/ 	.short	0x0000
        /*0012*/ 	.short	0x0070
        /*0014*/ 	.byte	0x00, 0xf0, 0x01, 0x10


	//----- nvinfo : EIATTR_SPARSE_MMA_MASK
	.align		4
.L_23:
        /*0018*/ 	.byte	0x03, 0x50
        /*001a*/ 	.short	0x0000


	//----- nvinfo : EIATTR_MAXREG_COUNT
	.align		4
        /*001c*/ 	.byte	0x03, 0x1b
        /*001e*/ 	.short	0x00a8


	//----- nvinfo : EIATTR_NUM_BARRIERS
	.align		4
        /*0020*/ 	.byte	0x02, 0x4c
        /*0022*/ 	.byte	0x01
	.zero		1


	//----- nvinfo : EIATTR_EXTERNS
	.align		4
        /*0024*/ 	.byte	0x04, 0x0f
        /*0026*/ 	.short	(.L_25 - .L_24)


	//   ....[0]....
	.align		4
.L_24:
        /*0028*/ 	.word	index@(__assertfail)


	//----- nvinfo : EIATTR_MERCURY_ISA_VERSION
	.align		4
.L_25:
        /*002c*/ 	.byte	0x03, 0x5f
        /*002e*/ 	.short	0x0101


	//----- nvinfo : EIATTR_INT_WARP_WIDE_INSTR_OFFSETS
	.align		4
        /*0030*/ 	.byte	0x04, 0x31
        /*0032*/ 	.short	(.L_27 - .L_26)


	//   ....[0]....
.L_26:
        /*0034*/ 	.word	0x00000370


	//   ....[1]....
        /*0038*/ 	.word	0x00000380


	//   ....[2]....
        /*003c*/ 	.word	0x000004a0


	//----- nvinfo : EIATTR_COOP_GROUP_MASK_REGIDS
	.align		4
.L_27:
        /*0040*/ 	.byte	0x04, 0x29
        /*0042*/ 	.short	(.L_29 - .L_28)


	//   ....[0]....
.L_28:
        /*0044*/ 	.word	0xffffffff


	//   ....[1]....
        /*0048*/ 	.word	0xffffffff


	//   ....[2]....
        /*004c*/ 	.word	0xffffffff


	//   ....[3]....
        /*0050*/ 	.word	0xffffffff


	//   ....[4]....
        /*0054*/ 	.word	0xffffffff


	//----- nvinfo : EIATTR_COOP_GROUP_INSTR_OFFSETS
	.align		4
.L_29:
        /*0058*/ 	.byte	0x04, 0x28
        /*005a*/ 	.short	(.L_31 - .L_30)


	//   ....[0]....
.L_30:
        /*005c*/ 	.word	0x00000060


	//   ....[1]....
        /*0060*/ 	.word	0x00000070


	//   ....[2]....
        /*0064*/ 	.word	0x00000130


	//   ....[3]....
        /*0068*/ 	.word	0x00000280


	//   ....[4]....
        /*006c*/ 	.word	0x00001180


	//----- nvinfo : EIATTR_REG_RECONFIG
	.align		4
.L_31:
        /*0070*/ 	.byte	0x01, 0x54
	.zero		2


	//----- nvinfo : EIATTR_SYSCALL_OFFSETS
	.align		4
        /*0074*/ 	.byte	0x04, 0x46
        /*0076*/ 	.short	(.L_33 - .L_32)


	//   ....[0]....
.L_32:
        /*0078*/ 	.word	0x00001370


	//----- nvinfo : EIATTR_MBARRIER_INSTR_OFFSETS
	.align		4
.L_33:
        /*007c*/ 	.byte	0x04, 0x39
        /*007e*/ 	.short	(.L_35 - .L_34)


	//   ....[0]....
.L_34:
        /*0080*/ 	.word	0x00000230
        /*0084*/ 	.word	0x000000ff
        /*0088*/ 	.word	0x00000000
        /*008c*/ 	.short	0x0100
        /*008e*/ 	.byte	0x08
	.zero		1


	//   ....[1]....
        /*0090*/ 	.word	0x00000240
        /*0094*/ 	.word	0x000000ff
        /*0098*/ 	.word	0x00000010
        /*009c*/ 	.short	0x0100
        /*009e*/ 	.byte	0x08
	.zero		1


	//   ....[2]....
        /*00a0*/ 	.word	0x00000250
        /*00a4*/ 	.word	0x000000ff
        /*00a8*/ 	.word	0x00000008
        /*00ac*/ 	.short	0x0100
        /*00ae*/ 	.byte	0x08
	.zero		1


	//   ....[3]....
        /*00b0*/ 	.word	0x00000260
        /*00b4*/ 	.word	0x000000ff
        /*00b8*/ 	.word	0x00000018
        /*00bc*/ 	.short	0x0100
        /*00be*/ 	.byte	0x08
	.zero		1


	//   ....[4]....
        /*00c0*/ 	.word	0x00000520
        /*00c4*/ 	.word	0x000000ff
        /*00c8*/ 	.word	0x00000030
        /*00cc*/ 	.short	0x0100
        /*00ce*/ 	.byte	0x08
	.zero		1


	//   ....[5]....
        /*00d0*/ 	.word	0x00000580
        /*00d4*/ 	.word	0x000000ff
        /*00d8*/ 	.word	0x00000038
        /*00dc*/ 	.short	0x0100
        /*00de*/ 	.byte	0x08
	.zero		1


	//   ....[6]....
        /*00e0*/ 	.word	0x000013f0
        /*00e4*/ 	.word	0x00000003
        /*00e8*/ 	.word	0x00000000
        /*00ec*/ 	.short	0x010a
        /*00ee*/ 	.byte	0x3f
	.zero		1


	//   ....[7]....
        /*00f0*/ 	.word	0x00001450
        /*00f4*/ 	.word	0x00000003
        /*00f8*/ 	.word	0x00000000
        /*00fc*/ 	.short	0x010a
        /*00fe*/ 	.byte	0x3f
	.zero		1


	//   ....[8]....
        /*0100*/ 	.word	0x00001d00
        /*0104*/ 	.word	0x000000ff
        /*0108*/ 	.word	0x00000000
        /*010c*/ 	.short	0x010a
        /*010e*/ 	.byte	0x04
	.zero		1


	//   ....[9]....
        /*0110*/ 	.word	0x00001d40
        /*0114*/ 	.word	0x000000ff
        /*0118*/ 	.word	0x00000000
        /*011c*/ 	.short	0x010a
        /*011e*/ 	.byte	0x04
	.zero		1


	//   ....[10]....
        /*0120*/ 	.word	0x000024e0
        /*0124*/ 	.word	0x000000ff
        /*0128*/ 	.word	0x00000000
        /*012c*/ 	.short	0x0101
        /*012e*/ 	.byte	0x0a
	.zero		1


	//   ....[11]....
        /*0130*/ 	.word	0x000026a0
        /*0134*/ 	.word	0x000000ff
        /*0138*/ 	.word	0x00000000
        /*013c*/ 	.short	0x0101
        /*013e*/ 	.byte	0x04
	.zero		1


	//   ....[12]....
        /*0140*/ 	.word	0x000059c0
        /*0144*/ 	.word	0x0000000e
        /*0148*/ 	.word	0x00000010
        /*014c*/ 	.short	0x010a
        /*014e*/ 	.byte	0x3f
	.zero		1


	//   ....[13]....
        /*0150*/ 	.word	0x00005fb0
        /*0154*/ 	.word	0x00000005
        /*0158*/ 	.word	0x00000038
        /*015c*/ 	.short	0x0101
        /*015e*/ 	.byte	0x3f
	.zero		1


	//   ....[14]....
        /*0160*/ 	.word	0x000066c0
        /*0164*/ 	.word	0x00000007
        /*0168*/ 	.word	0x00000000
        /*016c*/ 	.short	0x010a
        /*016e*/ 	.byte	0x3f
	.zero		1


	//   ....[15]....
        /*0170*/ 	.word	0x00006740
        /*0174*/ 	.word	0x00000003
        /*0178*/ 	.word	0x00000000
        /*017c*/ 	.short	0x010a
        /*017e*/ 	.byte	0x3f
	.zero		1


	//   ....[16]....
        /*0180*/ 	.word	0x000067a0
        /*0184*/ 	.word	0x00000003
        /*0188*/ 	.word	0x00000000
        /*018c*/ 	.short	0x010a
        /*018e*/ 	.byte	0x3f
	.zero		1


	//   ....[17]....
        /*0190*/ 	.word	0x00006800
        /*0194*/ 	.word	0x00000004
        /*0198*/ 	.word	0x00000000
        /*019c*/ 	.short	0x010a
        /*019e*/ 	.byte	0x3f
	.zero		1


	//   ....[18]....
        /*01a0*/ 	.word	0x000068d0
        /*01a4*/ 	.word	0x0000000e
        /*01a8*/ 	.word	0x00000010
        /*01ac*/ 	.short	0x010a
        /*01ae*/ 	.byte	0x3f
	.zero		1


	//   ....[19]....
        /*01b0*/ 	.word	0x000069a0
        /*01b4*/ 	.word	0x00000007
        /*01b8*/ 	.word	0x00000000
        /*01bc*/ 	.short	0x010a
        /*01be*/ 	.byte	0x3f
	.zero		1


	//----- nvinfo : EIATTR_NUM_MBARRIERS
	.align		4
.L_35:
        /*01c0*/ 	.byte	0x03, 0x38
        /*01c2*/ 	.short	0x0006


	//----- nvinfo : EIATTR_EXIT_INSTR_OFFSETS
	.align		4
        /*01c4*/ 	.byte	0x04, 0x1c
        /*01c6*/ 	.short	(.L_37 - .L_36)


	//   ....[0]....
.L_36:
        /*01c8*/ 	.word	0x00000620


	//   ....[1]....
        /*01cc*/ 	.word	0x00000ee0


	//   ....[2]....
        /*01d0*/ 	.word	0x000050a0


	//   ....[3]....
        /*01d4*/ 	.word	0x000056d0


	//   ....[4]....
        /*01d8*/ 	.word	0x00006790


	//----- nvinfo : EIATTR_MAX_THREADS
	.align		4
.L_37:
        /*01dc*/ 	.byte	0x04, 0x05
        /*01de*/ 	.short	(.L_39 - .L_38)
.L_38:
        /*01e0*/ 	.word	0x00000180
        /*01e4*/ 	.word	0x00000001
        /*01e8*/ 	.word	0x00000001


	//----- nvinfo : EIATTR_CRS_STACK_SIZE
	.align		4
.L_39:
        /*01ec*/ 	.byte	0x04, 0x1e
        /*01ee*/ 	.short	(.L_41 - .L_40)
.L_40:
        /*01f0*/ 	.word	0x00000000


	//----- nvinfo : EIATTR_CBANK_PARAM_SIZE
	.align		4
.L_41:
        /*01f4*/ 	.byte	0x03, 0x19
        /*01f6*/ 	.short	0x0470


	//----- nvinfo : EIATTR_PARAM_CBANK
	.align		4
        /*01f8*/ 	.byte	0x04, 0x0a
        /*01fa*/ 	.short	(.L_43 - .L_42)
	.align		4
.L_42:
        /*01fc*/ 	.word	index@(.nv.constant0._ZN7cutlass13device_kernelINS_4gemm6kernel13GemmUniversalIN4cute5tupleIJiiiiEEENS1_10collective13CollectiveMmaINS1_34MainloopSm90TmaGmmaWarpSpecializedILi2ENS5_IJNS4_1CILi1EEESB_SB_EEENS1_35KernelTmaWarpSpecializedCooperativeEEENS5_IJNSA_ILi128EEENSA_ILi64EEESF_EEENS_10tfloat32_tENS5_IJlSB_lEEESI_SJ_NS4_8TiledMMAINS4_8MMA_AtomIJNS4_4SM904GMMA29MMA_64x64x8_F32TF32TF32_SS_TNILNSN_7ScaleInE1ELSP_1EEEEEENS4_6LayoutINS5_IJNSA_ILi2EEESB_SB_EEENS5_IJSB_NSA_ILi0EEESV_EEEEENS5_IJNS4_10UnderscoreESY_SY_EEEEENS4_13SM90_TMA_LOADENS4_14ComposedLayoutINS4_7SwizzleILi3ELi4ELi3EEENS4_18smem_ptr_flag_bitsILi32EEENSS_INS5_IJNSA_ILi8EEENSA_ILi32EEEEEENS5_IJS18_SB_EEEEEEEvNS4_8identityES11_S1C_vS1D_EENS_8epilogue10collective6detail29Sm90TmaWarpSpecializedAdapterINS1G_15DefaultEpilogueISI_SJ_SJ_NS1F_6thread17LinearCombinationISI_Li1EffLNS1K_9ScaleType4KindE0ELNS_15FloatRoundStyleE2ESI_EENS1_15EpilogueDefaultEEEEEvvEEEEvNT_6ParamsE)
        /*0200*/ 	.short	0x0210
        /*0202*/ 	.short	0x0470


	//----- nvinfo : EIATTR_SW_WAR
	.align		4
.L_43:
        /*0204*/ 	.byte	0x04, 0x36
        /*0206*/ 	.short	(.L_45 - .L_44)
.L_44:
        /*0208*/ 	.word	0x00000008
.L_45:


//--------------------- .nv.callgraph             --------------------------
	.section	.nv.callgraph,"",@"SHT_CUDA_CALLGRAPH"
	.align	4
	.sectionentsize	8
	.align		4
        /*0000*/ 	.word	0x00000000
	.align		4
        /*0004*/ 	.word	0xffffffff
	.align		4
        /*0008*/ 	.word	index@(_ZN7cutlass13device_kernelINS_4gemm6kernel13GemmUniversalIN4cute5tupleIJiiiiEEENS1_10collective13CollectiveMmaINS1_34MainloopSm90TmaGmmaWarpSpecializedILi2ENS5_IJNS4_1CILi1EEESB_SB_EEENS1_35KernelTmaWarpSpecializedCooperativeEEENS5_IJNSA_ILi128EEENSA_ILi64EEESF_EEENS_10tfloat32_tENS5_IJlSB_lEEESI_SJ_NS4_8TiledMMAINS4_8MMA_AtomIJNS4_4SM904GMMA29MMA_64x64x8_F32TF32TF32_SS_TNILNSN_7ScaleInE1ELSP_1EEEEEENS4_6LayoutINS5_IJNSA_ILi2EEESB_SB_EEENS5_IJSB_NSA_ILi0EEESV_EEEEENS5_IJNS4_10UnderscoreESY_SY_EEEEENS4_13SM90_TMA_LOADENS4_14ComposedLayoutINS4_7SwizzleILi3ELi4ELi3EEENS4_18smem_ptr_flag_bitsILi32EEENSS_INS5_IJNSA_ILi8EEENSA_ILi32EEEEEENS5_IJS18_SB_EEEEEEEvNS4_8identityES11_S1C_vS1D_EENS_8epilogue10collective6detail29Sm90TmaWarpSpecializedAdapterINS1G_15DefaultEpilogueISI_SJ_SJ_NS1F_6thread17LinearCombinationISI_Li1EffLNS1K_9ScaleType4KindE0ELNS_15FloatRoundStyleE2ESI_EENS1_15EpilogueDefaultEEEEEvvEEEEvNT_6ParamsE)
	.align		4
        /*000c*/ 	.word	index@(__assertfail)
	.align		4
        /*0010*/ 	.word	0x00000000
	.align		4
        /*0014*/ 	.word	0xfffffffe
	.align		4
        /*0018*/ 	.word	0x00000000
	.align		4
        /*001c*/ 	.word	0xfffffffd
	.align		4
        /*0020*/ 	.word	0x00000000
	.align		4
        /*0024*/ 	.word	0xfffffffc


//--------------------- .nv.constant4             --------------------------
	.section	.nv.constant4,"a",@progbits
	.align	8
	.align		8
.nv.constant4:
        /*0000*/ 	.dword	__assertfail
	.align		8
        /*0008*/ 	.dword	__unnamed_1
	.align		8
        /*0010*/ 	.dword	_ZN40_INTERNAL_2e1c8b17_4_k_cu_0c6e7141_291204cuda3std3__45__cpo5beginE
	.align		8
        /*0018*/ 	.dword	_ZN40_INTERNAL_2e1c8b17_4_k_cu_0c6e7141_291204cuda3std3__45__cpo3endE
	.align		8
        /*0020*/ 	.dword	_ZN40_INTERNAL_2e1c8b17_4_k_cu_0c6e7141_291204cuda3std3__45__cpo6cbeginE
	.align		8
        /*0028*/ 	.dword	_ZN40_INTERNAL_2e1c8b17_4_k_cu_0c6e7141_291204cuda3std3__45__cpo4cendE
	.align		8
        /*0030*/ 	.dword	_ZN40_INTERNAL_2e1c8b17_4_k_cu_0c6e7141_291204cuda3std3__442_GLOBAL__N__2e1c8b17_4_k_cu_0c6e7141_291206ignoreE
	.align		8
        /*0038*/ 	.dword	_ZN40_INTERNAL_2e1c8b17_4_k_cu_0c6e7141_291204cuda3std3__419piecewise_constructE
	.align		8
        /*0040*/ 	.dword	_ZN40_INTERNAL_2e1c8b17_4_k_cu_0c6e7141_291204cuda3std3__48in_placeE
	.align		8
        /*0048*/ 	.dword	_ZN40_INTERNAL_2e1c8b17_4_k_cu_0c6e7141_291204cuda3std6ranges3__45__cpo4swapE
	.align		8
        /*0050*/ 	.dword	_ZN40_INTERNAL_2e1c8b17_4_k_cu_0c6e7141_291204cuda3std6ranges3__45__cpo9iter_moveE
	.align		8
        /*0058*/ 	.dword	_ZN40_INTERNAL_2e1c8b17_4_k_cu_0c6e7141_291204cute7productE
	.align		8
        /*0060*/ 	.dword	_ZN40_INTERNAL_2e1c8b17_4_k_cu_0c6e7141_291204cute1_E
	.align		8
        /*0068*/ 	.dword	$str$22
	.align		8
        /*0070*/ 	.dword	$str$23


//--------------------- .text._ZN7cutlass13device_kernelINS_4gemm6kernel13GemmUniversalIN4cute5tupleIJiiiiEEENS1_10collective13CollectiveMmaINS1_34MainloopSm90TmaGmmaWarpSpecializedILi2ENS5_IJNS4_1CILi1EEESB_SB_EEENS1_35KernelTmaWarpSpecializedCooperativeEEENS5_IJNSA_ILi128EEENSA_ILi64EEESF_EEENS_10tfloat32_tENS5_IJlSB_lEEESI_SJ_NS4_8TiledMMAINS4_8MMA_AtomIJNS4_4SM904GMMA29MMA_64x64x8_F32TF32TF32_SS_TNILNSN_7ScaleInE1ELSP_1EEEEEENS4_6LayoutINS5_IJNSA_ILi2EEESB_SB_EEENS5_IJSB_NSA_ILi0EEESV_EEEEENS5_IJNS4_10UnderscoreESY_SY_EEEEENS4_13SM90_TMA_LOADENS4_14ComposedLayoutINS4_7SwizzleILi3ELi4ELi3EEENS4_18smem_ptr_flag_bitsILi32EEENSS_INS5_IJNSA_ILi8EEENSA_ILi32EEEEEENS5_IJS18_SB_EEEEEEEvNS4_8identityES11_S1C_vS1D_EENS_8epilogue10collective6detail29Sm90TmaWarpSpecializedAdapterINS1G_15DefaultEpilogueISI_SJ_SJ_NS1F_6thread17LinearCombinationISI_Li1EffLNS1K_9ScaleType4KindE0ELNS_15FloatRoundStyleE2ESI_EENS1_15EpilogueDefaultEEEEEvvEEEEvNT_6ParamsE --------------------------
	.section	.text._ZN7cutlass13device_kernelINS_4gemm6kernel13GemmUniversalIN4cute5tupleIJiiiiEEENS1_10collective13CollectiveMmaINS1_34MainloopSm90TmaGmmaWarpSpecializedILi2ENS5_IJNS4_1CILi1EEESB_SB_EEENS1_35KernelTmaWarpSpecializedCooperativeEEENS5_IJNSA_ILi128EEENSA_ILi64EEESF_EEENS_10tfloat32_tENS5_IJlSB_lEEESI_SJ_NS4_8TiledMMAINS4_8MMA_AtomIJNS4_4SM904GMMA29MMA_64x64x8_F32TF32TF32_SS_TNILNSN_7ScaleInE1ELSP_1EEEEEENS4_6LayoutINS5_IJNSA_ILi2EEESB_SB_EEENS5_IJSB_NSA_ILi0EEESV_EEEEENS5_IJNS4_10UnderscoreESY_SY_EEEEENS4_13SM90_TMA_LOADENS4_14ComposedLayoutINS4_7SwizzleILi3ELi4ELi3EEENS4_18smem_ptr_flag_bitsILi32EEENSS_INS5_IJNSA_ILi8EEENSA_ILi32EEEEEENS5_IJS18_SB_EEEEEEEvNS4_8identityES11_S1C_vS1D_EENS_8epilogue10collective6detail29Sm90TmaWarpSpecializedAdapterINS1G_15DefaultEpilogueISI_SJ_SJ_NS1F_6thread17LinearCombinationISI_Li1EffLNS1K_9ScaleType4KindE0ELNS_15FloatRoundStyleE2ESI_EENS1_15EpilogueDefaultEEEEEvvEEEEvNT_6ParamsE,"ax",@progbits
	.align	128
.text._ZN7cutlass13device_kernelINS_4gemm6kernel13GemmUniversalIN4cute5tupleIJiiiiEEENS1_10collective13CollectiveMmaINS1_34MainloopSm90TmaGmmaWarpSpecializedILi2ENS5_IJNS4_1CILi1EEESB_SB_EEENS1_35KernelTmaWarpSpecializedCooperativeEEENS5_IJNSA_ILi128EEENSA_ILi64EEESF_EEENS_10tfloat32_tENS5_IJlSB_lEEESI_SJ_NS4_8TiledMMAINS4_8MMA_AtomIJNS4_4SM904GMMA29MMA_64x64x8_F32TF32TF32_SS_TNILNSN_7ScaleInE1ELSP_1EEEEEENS4_6LayoutINS5_IJNSA_ILi2EEESB_SB_EEENS5_IJSB_NSA_ILi0EEESV_EEEEENS5_IJNS4_10UnderscoreESY_SY_EEEEENS4_13SM90_TMA_LOADENS4_14ComposedLayoutINS4_7SwizzleILi3ELi4ELi3EEENS4_18smem_ptr_flag_bitsILi32EEENSS_INS5_IJNSA_ILi8EEENSA_ILi32EEEEEENS5_IJS18_SB_EEEEEEEvNS4_8identityES11_S1C_vS1D_EENS_8epilogue10collective6detail29Sm90TmaWarpSpecializedAdapterINS1G_15DefaultEpilogueISI_SJ_SJ_NS1F_6thread17LinearCombinationISI_Li1EffLNS1K_9ScaleType4KindE0ELNS_15FloatRoundStyleE2ESI_EENS1_15EpilogueDefaultEEEEEvvEEEEvNT_6ParamsE:
        .type           _ZN7cutlass13device_kernelINS_4gemm6kernel13GemmUniversalIN4cute5tupleIJiiiiEEENS1_10collective13CollectiveMmaINS1_34MainloopSm90TmaGmmaWarpSpecializedILi2ENS5_IJNS4_1CILi1EEESB_SB_EEENS1_35KernelTmaWarpSpecializedCooperativeEEENS5_IJNSA_ILi128EEENSA_ILi64EEESF_EEENS_10tfloat32_tENS5_IJlSB_lEEESI_SJ_NS4_8TiledMMAINS4_8MMA_AtomIJNS4_4SM904GMMA29MMA_64x64x8_F32TF32TF32_SS_TNILNSN_7ScaleInE1ELSP_1EEEEEENS4_6LayoutINS5_IJNSA_ILi2EEESB_SB_EEENS5_IJSB_NSA_ILi0EEESV_EEEEENS5_IJNS4_10UnderscoreESY_SY_EEEEENS4_13SM90_TMA_LOADENS4_14ComposedLayoutINS4_7SwizzleILi3ELi4ELi3EEENS4_18smem_ptr_flag_bitsILi32EEENSS_INS5_IJNSA_ILi8EEENSA_ILi32EEEEEENS5_IJS18_SB_EEEEEEEvNS4_8identityES11_S1C_vS1D_EENS_8epilogue10collective6detail29Sm90TmaWarpSpecializedAdapterINS1G_15DefaultEpilogueISI_SJ_SJ_NS1F_6thread17LinearCombinationISI_Li1EffLNS1K_9ScaleType4KindE0ELNS_15FloatRoundStyleE2ESI_EENS1_15EpilogueDefaultEEEEEvvEEEEvNT_6ParamsE,@function
        .size           _ZN7cutlass13device_kernelINS_4gemm6kernel13GemmUniversalIN4cute5tupleIJiiiiEEENS1_10collective13CollectiveMmaINS1_34MainloopSm90TmaGmmaWarpSpecializedILi2ENS5_IJNS4_1CILi1EEESB_SB_EEENS1_35KernelTmaWarpSpecializedCooperativeEEENS5_IJNSA_ILi128EEENSA_ILi64EEESF_EEENS_10tfloat32_tENS5_IJlSB_lEEESI_SJ_NS4_8TiledMMAINS4_8MMA_AtomIJNS4_4SM904GMMA29MMA_64x64x8_F32TF32TF32_SS_TNILNSN_7ScaleInE1ELSP_1EEEEEENS4_6LayoutINS5_IJNSA_ILi2EEESB_SB_EEENS5_IJSB_NSA_ILi0EEESV_EEEEENS5_IJNS4_10UnderscoreESY_SY_EEEEENS4_13SM90_TMA_LOADENS4_14ComposedLayoutINS4_7SwizzleILi3ELi4ELi3EEENS4_18smem_ptr_flag_bitsILi32EEENSS_INS5_IJNSA_ILi8EEENSA_ILi32EEEEEENS5_IJS18_SB_EEEEEEEvNS4_8identityES11_S1C_vS1D_EENS_8epilogue10collective6detail29Sm90TmaWarpSpecializedAdapterINS1G_15DefaultEpilogueISI_SJ_SJ_NS1F_6thread17LinearCombinationISI_Li1EffLNS1K_9ScaleType4KindE0ELNS_15FloatRoundStyleE2ESI_EENS1_15EpilogueDefaultEEEEEvvEEEEvNT_6ParamsE,(.L_x_126 - _ZN7cutlass13device_kernelINS_4gemm6kernel13GemmUniversalIN4cute5tupleIJiiiiEEENS1_10collective13CollectiveMmaINS1_34MainloopSm90TmaGmmaWarpSpecializedILi2ENS5_IJNS4_1CILi1EEESB_SB_EEENS1_35KernelTmaWarpSpecializedCooperativeEEENS5_IJNSA_ILi128EEENSA_ILi64EEESF_EEENS_10tfloat32_tENS5_IJlSB_lEEESI_SJ_NS4_8TiledMMAINS4_8MMA_AtomIJNS4_4SM904GMMA29MMA_64x64x8_F32TF32TF32_SS_TNILNSN_7ScaleInE1ELSP_1EEEEEENS4_6LayoutINS5_IJNSA_ILi2EEESB_SB_EEENS5_IJSB_NSA_ILi0EEESV_EEEEENS5_IJNS4_10UnderscoreESY_SY_EEEEENS4_13SM90_TMA_LOADENS4_14ComposedLayoutINS4_7SwizzleILi3ELi4ELi3EEENS4_18smem_ptr_flag_bitsILi32EEENSS_INS5_IJNSA_ILi8EEENSA_ILi32EEEEEENS5_IJS18_SB_EEEEEEEvNS4_8identityES11_S1C_vS1D_EENS_8epilogue10collective6detail29Sm90TmaWarpSpecializedAdapterINS1G_15DefaultEpilogueISI_SJ_SJ_NS1F_6thread17LinearCombinationISI_Li1EffLNS1K_9ScaleType4KindE0ELNS_15FloatRoundStyleE2ESI_EENS1_15EpilogueDefaultEEEEEvvEEEEvNT_6ParamsE)
        .other          _ZN7cutlass13device_kernelINS_4gemm6kernel13GemmUniversalIN4cute5tupleIJiiiiEEENS1_10collective13CollectiveMmaINS1_34MainloopSm90TmaGmmaWarpSpecializedILi2ENS5_IJNS4_1CILi1EEESB_SB_EEENS1_35KernelTmaWarpSpecializedCooperativeEEENS5_IJNSA_ILi128EEENSA_ILi64EEESF_EEENS_10tfloat32_tENS5_IJlSB_lEEESI_SJ_NS4_8TiledMMAINS4_8MMA_AtomIJNS4_4SM904GMMA29MMA_64x64x8_F32TF32TF32_SS_TNILNSN_7ScaleInE1ELSP_1EEEEEENS4_6LayoutINS5_IJNSA_ILi2EEESB_SB_EEENS5_IJSB_NSA_ILi0EEESV_EEEEENS5_IJNS4_10UnderscoreESY_SY_EEEEENS4_13SM90_TMA_LOADENS4_14ComposedLayoutINS4_7SwizzleILi3ELi4ELi3EEENS4_18smem_ptr_flag_bitsILi32EEENSS_INS5_IJNSA_ILi8EEENSA_ILi32EEEEEENS5_IJS18_SB_EEEEEEEvNS4_8identityES11_S1C_vS1D_EENS_8epilogue10collective6detail29Sm90TmaWarpSpecializedAdapterINS1G_15DefaultEpilogueISI_SJ_SJ_NS1F_6thread17LinearCombinationISI_Li1EffLNS1K_9ScaleType4KindE0ELNS_15FloatRoundStyleE2ESI_EENS1_15EpilogueDefaultEEEEEvvEEEEvNT_6ParamsE,@"STO_CUDA_ENTRY STV_DEFAULT"
_ZN7cutlass13device_kernelINS_4gemm6kernel13GemmUniversalIN4cute5tupleIJiiiiEEENS1_10collective13CollectiveMmaINS1_34MainloopSm90TmaGmmaWarpSpecializedILi2ENS5_IJNS4_1CILi1EEESB_SB_EEENS1_35KernelTmaWarpSpecializedCooperativeEEENS5_IJNSA_ILi128EEENSA_ILi64EEESF_EEENS_10tfloat32_tENS5_IJlSB_lEEESI_SJ_NS4_8TiledMMAINS4_8MMA_AtomIJNS4_4SM904GMMA29MMA_64x64x8_F32TF32TF32_SS_TNILNSN_7ScaleInE1ELSP_1EEEEEENS4_6LayoutINS5_IJNSA_ILi2EEESB_SB_EEENS5_IJSB_NSA_ILi0EEESV_EEEEENS5_IJNS4_10UnderscoreESY_SY_EEEEENS4_13SM90_TMA_LOADENS4_14ComposedLayoutINS4_7SwizzleILi3ELi4ELi3EEENS4_18smem_ptr_flag_bitsILi32EEENSS_INS5_IJNSA_ILi8EEENSA_ILi32EEEEEENS5_IJS18_SB_EEEEEEEvNS4_8identityES11_S1C_vS1D_EENS_8epilogue10collective6detail29Sm90TmaWarpSpecializedAdapterINS1G_15DefaultEpilogueISI_SJ_SJ_NS1F_6thread17LinearCombinationISI_Li1EffLNS1K_9ScaleType4KindE0ELNS_15FloatRoundStyleE2ESI_EENS1_15EpilogueDefaultEEEEEvvEEEEvNT_6ParamsE:
[----:B------:R-:W0:Y:S01]  /*0000*/  LDC R1, c[0x0][0x28] ;  /* 0x00000a00ff017b82 */ /* 0x000e220000000800 */
[----:B------:R-:W1:Y:S01]  /*0010*/  S2R R4, SR_TID.X ;  /* 0x0000000000047919 */ /* 0x000e620000002100 */
[----:B------:R-:W-:Y:S01]  /*0020*/  ELECT P0, URZ, PT ;  /* 0x00000000003f782f */ /* 0x000fe20003800000 */
[----:B------:R-:W-:Y:S01]  /*0030*/  BSSY B0, `(.L_x_0) ;  /* 0x000000f000007945 */ /* 0x000fe20003800000 */
[--C-:B-1----:R-:W-:Y:S02]  /*0040*/  SHF.R.U32.HI R0, RZ, 0x5, R4.reuse ;  /* 0x00000005ff007819 */ /* 0x102fe40000011604 */
[----:B------:R-:W-:-:S03]  /*0050*/  SHF.R.U32.HI R14, RZ, 0x7, R4 ;  /* 0x00000007ff0e7819 */ /* 0x000fc60000011604 */
[----:B------:R-:W1:Y:S04]  /*0060*/  SHFL.IDX PT, R5, R0, RZ, 0x1f ;  /* 0x00001fff00057589 */ /* 0x000e6800000e0000 */
[----:B------:R2:W3:Y:S01]  /*0070*/  SHFL.IDX PT, R10, R14, RZ, 0x1f ;  /* 0x00001fff0e0a7589 */ /* 0x0004e200000e0000 */
[----:B-1----:R-:W-:-:S13]  /*0080*/  ISETP.NE.OR P0, PT, R5, RZ, !P0 ;  /* 0x000000ff0500720c */ /* 0x002fda0004705670 */
[----:B0-23--:R-:W-:Y:S05]  /*0090*/  @P0 BRA `(.L_x_1) ;  /* 0x0000000000200947 */ /* 0x00dfea0003800000 */
[----:B------:R-:W-:Y:S02]  /*00a0*/  ULDC.64 UR4, c[0x0][0x198] ;  /* 0x0000660000047ab9 */ /* 0x000fe40000000a00 */
[----:B------:R-:W-:Y:S02]  /*00b0*/  UIADD3 UR6, UP0, UR4, 0xf0, URZ ;  /* 0x000000f004067890 */ /* 0x000fe4000ff1e03f */
[----:B------:R-:W-:Y:S02]  /*00c0*/  UIADD3 UR4, UP1, UR4, 0x1f0, URZ ;  /* 0x000001f004047890 */ /* 0x000fe4000ff3e03f */
[----:B------:R-:W-:Y:S02]  /*00d0*/  UIADD3.X UR7, URZ, UR5, URZ, UP0, !UPT ;  /* 0x000000053f077290 */ /* 0x000fe400087fe43f */
[----:B------:R-:W-:-:S07]  /*00e0*/  UIADD3.X UR5, URZ, UR5, URZ, UP1, !UPT ;  /* 0x000000053f057290 */ /* 0x000fce0008ffe43f */
[----:B------:R0:W-:Y:S02]  /*00f0*/  UTMACCTL.PF [UR6] ;  /* 0x00000000060079b9 */ /* 0x0001e40008040000 */
[----:B------:R0:W-:Y:S02]  /*0100*/  UTMACCTL.PF [UR4] ;  /* 0x00000000040079b9 */ /* 0x0001e40008040000 */
[----:B0-----:R-:W-:Y:S01]  /*0110*/  NOP ;  /* 0x0000000000007918 */ /* 0x001fe20000000000 */
.L_x_1:
[----:B------:R-:W-:Y:S05]  /*0120*/  BSYNC B0 ;  /* 0x0000000000007941 */ /* 0x000fea0003800000 */
.L_x_0:
[----:B------:R-:W0:Y:S02]  /*0130*/  SHFL.IDX PT, R2, R0, RZ, 0x1f ;  /* 0x00001fff00027589 */ /* 0x000e2400000e0000 */
[----:B0-----:R-:W-:-:S13]  /*0140*/  ISETP.NE.AND P0, PT, R2, RZ, PT ;  /* 0x000000ff0200720c */ /* 0x001fda0003f05270 */
[----:B------:R-:W-:Y:S05]  /*0150*/  @P0 BRA `(.L_x_2) ;  /* 0x0000000000480947 */ /* 0x000fea0003800000 */
[----:B------:R-:W0:Y:S01]  /*0160*/  S2UR UR8, SR_CgaCtaId ;  /* 0x00000000000879c3 */ /* 0x000e220000008800 */
[----:B------:R-:W-:Y:S01]  /*0170*/  UMOV UR4, 0x400 ;  /* 0x0000040000047882 */ /* 0x000fe20000000000 */
[----:B------:R-:W-:Y:S01]  /*0180*/  UMOV UR5, 0x1 ;  /* 0x0000000100057882 */ /* 0x000fe20000000000 */
[----:B------:R-:W-:Y:S01]  /*0190*/  UMOV UR6, 0x100 ;  /* 0x0000010000067882 */ /* 0x000fe20000000000 */
[----:B------:R-:W-:Y:S01]  /*01a0*/  ELECT P0, URZ, PT ;  /* 0x00000000003f782f */ /* 0x000fe20003800000 */
[----:B------:R-:W-:-:S04]  /*01b0*/  UIADD3 UR6, -UR6, 0x100000, URZ ;  /* 0x0010000006067890 */ /* 0x000fc8000fffe13f */
[----:B------:R-:W-:Y:S02]  /*01c0*/  USHF.L.U32 UR7, UR6, 0xb, URZ ;  /* 0x0000000b06077899 */ /* 0x000fe4000800063f */
[----:B------:R-:W-:Y:S02]  /*01d0*/  USHF.L.U32 UR6, UR6, 0x1, URZ ;  /* 0x0000000106067899 */ /* 0x000fe4000800063f */
[----:B0-----:R-:W-:Y:S02]  /*01e0*/  ULEA UR8, UR8, UR4, 0x18 ;  /* 0x0000000408087291 */ /* 0x001fe4000f8ec03f */
[----:B------:R-:W-:-:S04]  /*01f0*/  UIADD3 UR4, -UR5, 0x100000, URZ ;  /* 0x0010000005047890 */ /* 0x000fc8000fffe13f */
[----:B------:R-:W-:Y:S02]  /*0200*/  USHF.L.U32 UR5, UR4, 0xb, URZ ;  /* 0x0000000b04057899 */ /* 0x000fe4000800063f */
[----:B------:R-:W-:Y:S01]  /*0210*/  USHF.L.U32 UR4, UR4, 0x1, URZ ;  /* 0x0000000104047899 */ /* 0x000fe2000800063f */
[----:B------:R-:W0:Y:S11]  /*0220*/  FENCE.VIEW.ASYNC.S ;  /* 0x00000000000073c6 */ /* 0x000e360000000000 */
[----:B0-----:R0:W1:Y:S01]  /*0230*/  SYNCS.EXCH.64 URZ, [UR8], UR4 ;  /* 0x00000004083f75b2 */ /* 0x0010620008000100 */
[----:B------:R0:W2:Y:S01]  /*0240*/  SYNCS.EXCH.64 URZ, [UR8+0x10], UR6 ;  /* 0x00001006083f75b2 */ /* 0x0000a20008000100 */
[----:B------:R0:W3:Y:S01]  /*0250*/  SYNCS.EXCH.64 URZ, [UR8+0x8], UR4 ;  /* 0x00000804083f75b2 */ /* 0x0000e20008000100 */
[----:B------:R0:W4:Y:S01]  /*0260*/  SYNCS.EXCH.64 URZ, [UR8+0x18], UR6 ;  /* 0x00001806083f75b2 */ /* 0x0001220008000100 */
[----:B------:R-:W-:Y:S01]  /*0270*/  NOP ;  /* 0x0000000000007918 */ /* 0x000fe20000000000 */
.L_x_2:
[----:B------:R-:W5:Y:S01]  /*0280*/  SHFL.IDX PT, R0, R0, RZ, 0x1f ;  /* 0x00001fff00007589 */ /* 0x000f6200000e0000 */
[----:B------:R-:W-:Y:S01]  /*0290*/  ELECT P0, URZ, PT ;  /* 0x00000000003f782f */ /* 0x000fe20003800000 */
[----:B------:R-:W1:Y:S01]  /*02a0*/  LDC R2, c[0x0][0x65c] ;  /* 0x00019700ff027b82 */ /* 0x000e620000000800 */
[----:B0-----:R-:W-:Y:S01]  /*02b0*/  UMOV UR4, 0x20 ;  /* 0x0000002000047882 */ /* 0x001fe20000000000 */
[----:B------:R-:W0:Y:S01]  /*02c0*/  S2R R3, SR_CTAID.Y ;  /* 0x0000000000037919 */ /* 0x000e220000002600 */
[----:B------:R-:W-:Y:S01]  /*02d0*/  NOP ;  /* 0x0000000000007918 */ /* 0x000fe20000000000 */
[----:B------:R-:W-:Y:S01]  /*02e0*/  ISETP.NE.AND P2, PT, R10, RZ, PT ;  /* 0x000000ff0a00720c */ /* 0x000fe20003f45270 */
[----:B------:R-:W-:Y:S01]  /*02f0*/  NOP ;  /* 0x0000000000007918 */ /* 0x000fe20000000000 */
[----:B------:R-:W2:Y:S01]  /*0300*/  S2R R6, SR_CTAID.X ;  /* 0x0000000000067919 */ /* 0x000ea20000002500 */
[----:B------:R-:W-:Y:S01]  /*0310*/  IMAD.MOV.U32 R7, RZ, RZ, RZ ;  /* 0x000000ffff077224 */ /* 0x000fe200078e00ff */
[----:B-----5:R-:W-:-:S02]  /*0320*/  ISETP.NE.OR P0, PT, R0, RZ, !P0 ;  /* 0x000000ff0000720c */ /* 0x020fc40004705670 */
[----:B-1----:R-:W-:-:S04]  /*0330*/  ISETP.NE.AND P3, PT, R2, 0x1, PT ;  /* 0x000000010200780c */ /* 0x002fc80003f65270 */
[----:B------:R-:W-:Y:S02]  /*0340*/  P2R R0, PR, RZ, 0x8 ;  /* 0x00000008ff007803 */ /* 0x000fe40000000000 */
[----:B------:R-:W-:-:S04]  /*0350*/  SHF.R.S32.HI R0, RZ, 0x1f, R5 ;  /* 0x0000001fff007819 */ /* 0x000fc80000011405 */
[----:B------:R-:W-:Y:S01]  /*0360*/  LEA.HI R0, R0, R5, RZ, 0x2 ;  /* 0x0000000500007211 */ /* 0x000fe200078f10ff */
[----:B------:R-:W-:Y:S01]  /*0370*/  VOTEU.ALL UP0, P0 ;  /* 0x00000000003f7886 */ /* 0x000fe20000000000 */
[----:B------:R-:W-:Y:S01]  /*0380*/  VOTEU.ALL UP1, P0 ;  /* 0x00000000003f7886 */ /* 0x000fe20000020000 */
[----:B------:R-:W2:Y:S01]  /*0390*/  @P3 LDC R17, c[0x0][0x10] ;  /* 0x00000400ff113b82 */ /* 0x000ea20000000800 */
[----:B------:R-:W-:Y:S01]  /*03a0*/  LOP3.LUT R0, R0, 0xfffffffc, RZ, 0xc0, !PT ;  /* 0xfffffffc00007812 */ /* 0x000fe200078ec0ff */
[----:B0-----:R-:W-:Y:S01]  /*03b0*/  @P3 IMAD.MOV.U32 R8, RZ, RZ, R3 ;  /* 0x000000ffff083224 */ /* 0x001fe200078e0003 */
[----:B------:R-:W-:Y:S01]  /*03c0*/  @!UP0 UMOV UR6, 0x400 ;  /* 0x0000040000068882 */ /* 0x000fe20000000000 */
[----:B------:R-:W-:-:S04]  /*03d0*/  @!UP0 UIADD3 UR4, -UR4, 0x100000, URZ ;  /* 0x0010000004048890 */ /* 0x000fc8000fffe13f */
[----:B------:R-:W-:Y:S02]  /*03e0*/  @!UP0 USHF.L.U32 UR5, UR4, 0xb, URZ ;  /* 0x0000000b04058899 */ /* 0x000fe4000800063f */
[----:B------:R-:W-:Y:S01]  /*03f0*/  @!UP0 USHF.L.U32 UR4, UR4, 0x1, URZ ;  /* 0x0000000104048899 */ /* 0x000fe2000800063f */
[----:B------:R-:W-:Y:S02]  /*0400*/  @P3 IMAD.MOV.U32 R9, RZ, RZ, RZ ;  /* 0x000000ffff093224 */ /* 0x000fe400078e00ff */
[----:B------:R-:W-:Y:S01]  /*0410*/  IMAD.IADD R0, R5, 0x1, -R0 ;  /* 0x0000000105007824 */ /* 0x000fe200078e0a00 */
[----:B------:R-:W0:Y:S01]  /*0420*/  @!UP0 S2UR UR7, SR_CgaCtaId ;  /* 0x00000000000789c3 */ /* 0x000e220000008800 */
[----:B------:R-:W-:-:S03]  /*0430*/  @P3 IMAD.MOV.U32 R5, RZ, RZ, RZ ;  /* 0x000000ffff053224 */ /* 0x000fc600078e00ff */
[----:B------:R-:W-:-:S04]  /*0440*/  ISETP.NE.AND P1, PT, R0, 0x3, PT ;  /* 0x000000030000780c */ /* 0x000fc80003f25270 */
[----:B------:R-:W1:Y:S01]  /*0450*/  @!P3 LDC R11, c[0x0][0xc] ;  /* 0x00000300ff0bbb82 */ /* 0x000e620000000800 */
[----:B--2---:R-:W-:-:S04]  /*0460*/  @P3 IMAD.WIDE.U32 R16, R6, R17, R8 ;  /* 0x0000001106103225 */ /* 0x004fc800078e0008 */
[----:B------:R-:W-:Y:S01]  /*0470*/  @P3 IMAD.IADD R17, R17, 0x1, R5 ;  /* 0x0000000111113824 */ /* 0x000fe200078e0205 */
[----:B------:R-:W-:Y:S01]  /*0480*/  LOP3.LUT R5, R4, 0x7f, RZ, 0xc0, !PT ;  /* 0x0000007f04057812 */ /* 0x000fe200078ec0ff */
[----:B0-----:R-:W-:Y:S01]  /*0490*/  @!UP0 ULEA UR8, UR7, UR6, 0x18 ;  /* 0x0000000607088291 */ /* 0x001fe2000f8ec03f */
[----:B------:R-:W-:Y:S02]  /*04a0*/  VOTEU.ALL UP0, P0 ;  /* 0x00000000003f7886 */ /* 0x000fe40000000000 */
[----:B------:R-:W-:Y:S01]  /*04b0*/  ULDC UR6, c[0x0][0xc] ;  /* 0x0000030000067ab9 */ /* 0x000fe20000000800 */
[----:B------:R-:W-:Y:S01]  /*04c0*/  ISETP.EQ.OR P0, PT, R0, RZ, !P1 ;  /* 0x000000ff0000720c */ /* 0x000fe20004f02670 */
[----:B------:R-:W-:-:S03]  /*04d0*/  ULDC UR7, c[0x0][0x10] ;  /* 0x0000040000077ab9 */ /* 0x000fc60000000800 */
[C---:B------:R-:W-:Y:S01]  /*04e0*/  ISETP.EQ.AND P0, PT, R10.reuse, RZ, P0 ;  /* 0x000000ff0a00720c */ /* 0x040fe20000702270 */
[----:B------:R-:W-:Y:S02]  /*04f0*/  VIADD R10, R10, 0xffffffff ;  /* 0xffffffff0a0a7836 */ /* 0x000fe40000000000 */
[----:B-1----:R-:W-:Y:S01]  /*0500*/  @!P3 IMAD.WIDE.U32 R8, R11, R3, R6 ;  /* 0x000000030b08b225 */ /* 0x002fe200078e0006 */
[----:B------:R-:W0:Y:S02]  /*0510*/  FENCE.VIEW.ASYNC.S ;  /* 0x00000000000073c6 */ /* 0x000e240000000000 */
[----:B0-----:R-:W3:Y:S01]  /*0520*/  @!UP0 SYNCS.EXCH.64 URZ, [UR8+0x30], UR4 ;  /* 0x00003004083f85b2 */ /* 0x001ee20008000100 */
[----:B------:R-:W-:Y:S02]  /*0530*/  SEL R18, RZ, 0x1, !P0 ;  /* 0x00000001ff127807 */ /* 0x000fe40004000000 */
[----:B------:R-:W-:Y:S01]  /*0540*/  ISETP.GE.U32.AND P1, PT, R10, 0x2, PT ;  /* 0x000000020a00780c */ /* 0x000fe20003f26070 */
[----:B------:R-:W-:-:S02]  /*0550*/  @!P3 IMAD.MOV.U32 R16, RZ, RZ, R8 ;  /* 0x000000ffff10b224 */ /* 0x000fc400078e0008 */
[----:B------:R-:W-:Y:S01]  /*0560*/  @!P3 IMAD.MOV.U32 R17, RZ, RZ, R9 ;  /* 0x000000ffff11b224 */ /* 0x000fe200078e0009 */
[----:B------:R-:W-:Y:S01]  /*0570*/  SEL R18, R18, 0x2, P1 ;  /* 0x0000000212127807 */ /* 0x000fe20000800000 */
[----:B------:R0:W3:Y:S01]  /*0580*/  @!UP1 SYNCS.EXCH.64 URZ, [UR8+0x38], UR4 ;  /* 0x00003804083f95b2 */ /* 0x0000e20008000100 */
[----:B------:R-:W-:Y:S01]  /*0590*/  NOP ;  /* 0x0000000000007918 */ /* 0x000fe20000000000 */
[----:B0-----:R-:W-:-:S03]  /*05a0*/  UIMAD.WIDE.U32 UR4, UR6, UR7, URZ ;  /* 0x00000007060472a5 */ /* 0x001fc6000f8e003f */
[----:B------:R-:W-:Y:S02]  /*05b0*/  ULDC UR6, c[0x0][0x14] ;  /* 0x0000050000067ab9 */ /* 0x000fe40000000800 */
[----:B------:R-:W-:Y:S02]  /*05c0*/  UIMAD.WIDE.U32 UR38, UR4, UR6, URZ ;  /* 0x00000006042672a5 */ /* 0x000fe4000f8e003f */
[----:B------:R-:W-:-:S04]  /*05d0*/  UIMAD UR37, UR5, UR6, URZ ;  /* 0x00000006052572a4 */ /* 0x000fc8000f8e023f */
[----:B------:R-:W-:Y:S01]  /*05e0*/  UIADD3 UR37, UR39, UR37, URZ ;  /* 0x0000002527257290 */ /* 0x000fe2000fffe03f */
[----:B---34-:R-:W-:Y:S06]  /*05f0*/  BAR.SYNC.DEFER_BLOCKING 0x0 ;  /* 0x0000000000007b1d */ /* 0x018fec0000010000 */
[----:B------:R-:W-:Y:S05]  /*0600*/  @!P2 BRA `(.L_x_3) ;  /* 0x0000004800a8a947 */ /* 0x000fea0003800000 */
[----:B------:R-:W-:-:S13]  /*0610*/  ISETP.GT.U32.AND P0, PT, R10, 0x1, PT ;  /* 0x000000010a00780c */ /* 0x000fda0003f04070 */
[----:B------:R-:W-:Y:S05]  /*0620*/  @P0 EXIT ;  /* 0x000000000000094d */ /* 0x000fea0003800000 */
[----:B------:R-:W-:Y:S01]  /*0630*/  ULDC.64 UR4, c[0x0][0x650] ;  /* 0x0001940000047ab9 */ /* 0x000fe20000000a00 */
[----:B------:R-:W-:Y:S01]  /*0640*/  PRMT R0, RZ, 0x7610, R0 ;  /* 0x00007610ff007816 */ /* 0x000fe20000000000 */
[----:B------:R-:W-:Y:S01]  /*0650*/  IMAD.MOV.U32 R69, RZ, RZ, -0x1 ;  /* 0xffffffffff457424 */ /* 0x000fe200078e00ff */
[----:B------:R-:W-:Y:S01]  /*0660*/  ISETP.GE.U32.AND P0, PT, R16, UR4, PT ;  /* 0x0000000410007c0c */ /* 0x000fe2000bf06070 */
[----:B------:R-:W-:Y:S02]  /*0670*/  IMAD.MOV.U32 R68, RZ, RZ, -0x1 ;  /* 0xffffffffff447424 */ /* 0x000fe400078e00ff */
[----:B------:R-:W-:Y:S01]  /*0680*/  IMAD.MOV.U32 R67, RZ, RZ, -0x1 ;  /* 0xffffffffff437424 */ /* 0x000fe200078e00ff */
[----:B------:R-:W-:-:S13]  /*0690*/  ISETP.GE.U32.AND.EX P0, PT, R17, UR5, PT, P0 ;  /* 0x0000000511007c0c */ /* 0x000fda000bf06100 */
[----:B------:R-:W-:Y:S05]  /*06a0*/  @P0 BRA `(.L_x_4) ;  /* 0x0000000400540947 */ /* 0x000fea0003800000 */
[----:B------:R-:W0:Y:S01]  /*06b0*/  LDC.64 R20, c[0x0][0x628] ;  /* 0x00018a00ff147b82 */ /* 0x000e220000000a00 */
[----:B------:R-:W-:Y:S02]  /*06c0*/  IMAD.MOV.U32 R8, RZ, RZ, R16 ;  /* 0x000000ffff087224 */ /* 0x000fe400078e0010 */
[----:B------:R-:W-:-:S05]  /*06d0*/  IMAD.MOV.U32 R9, RZ, RZ, R17 ;  /* 0x000000ffff097224 */ /* 0x000fca00078e0011 */
[----:B------:R-:W1:Y:S08]  /*06e0*/  LDC R0, c[0x0][0x630] ;  /* 0x00018c00ff007b82 */ /* 0x000e700000000800 */
[----:B------:R-:W2:Y:S01]  /*06f0*/  LDC.64 R22, c[0x0][0x620] ;  /* 0x00018800ff167b82 */ /* 0x000ea20000000a00 */
[----:B0-----:R-:W-:-:S04]  /*0700*/  ISETP.NE.U32.AND P0, PT, R20, RZ, PT ;  /* 0x000000ff1400720c */ /* 0x001fc80003f05070 */
[----:B------:R-:W-:-:S13]  /*0710*/  ISETP.NE.AND.EX P0, PT, R21, RZ, PT, P0 ;  /* 0x000000ff1500720c */ /* 0x000fda0003f05300 */
[----:B-12---:R-:W-:Y:S05]  /*0720*/  @!P0 BRA `(.L_x_5) ;  /* 0x0000000000288947 */ /* 0x006fea0003800000 */
[----:B------:R-:W0:Y:S02]  /*0730*/  LDC R13, c[0x0][0x634] ;  /* 0x00018d00ff0d7b82 */ /* 0x000e240000000800 */
[----:B0-----:R-:W-:-:S05]  /*0740*/  IADD3 R13, P0, R16, R13, RZ ;  /* 0x0000000d100d7210 */ /* 0x001fca0007f1e0ff */
[----:B------:R-:W-:-:S04]  /*0750*/  IMAD.X R15, RZ, RZ, R17, P0 ;  /* 0x000000ffff0f7224 */ /* 0x000fc800000e0611 */
[----:B------:R-:W-:-:S04]  /*0760*/  IMAD.WIDE.U32 R8, R15, R20, RZ ;  /* 0x000000140f087225 */ /* 0x000fc800078e00ff */
[----:B------:R-:W-:-:S04]  /*0770*/  IMAD.WIDE.U32 R10, P0, R13, R21, R8 ;  /* 0x000000150d0a7225 */ /* 0x000fc80007800008 */
[----:B------:R-:W-:-:S04]  /*0780*/  IMAD.WIDE.U32 R8, R13, R20, RZ ;  /* 0x000000140d087225 */ /* 0x000fc800078e00ff */
[----:B------:R-:W-:Y:S01]  /*0790*/  IMAD.X R13, RZ, RZ, RZ, P0 ;  /* 0x000000ffff0d7224 */ /* 0x000fe200000e06ff */
[----:B------:R-:W-:Y:S01]  /*07a0*/  IADD3 RZ, P0, R9, R10, RZ ;  /* 0x0000000a09ff7210 */ /* 0x000fe20007f1e0ff */
[----:B------:R-:W-:-:S04]  /*07b0*/  IMAD.MOV.U32 R12, RZ, RZ, R11 ;  /* 0x000000ffff0c7224 */ /* 0x000fc800078e000b */
[----:B------:R-:W-:-:S08]  /*07c0*/  IMAD.WIDE.U32.X R8, R15, R21, R12, P0 ;  /* 0x000000150f087225 */ /* 0x000fd000000e040c */
.L_x_5:
[-CC-:B------:R-:W-:Y:S01]  /*07d0*/  SHF.R.U64 R67, R8, R0.reuse, R9.reuse ;  /* 0x0000000008437219 */ /* 0x180fe20000001209 */
[----:B------:R-:W0:Y:S01]  /*07e0*/  LDC R12, c[0x0][0x618] ;  /* 0x00018600ff0c7b82 */ /* 0x000e220000000800 */
[----:B------:R-:W-:Y:S01]  /*07f0*/  SHF.R.U32.HI R7, RZ, R0, R9 ;  /* 0x00000000ff077219 */ /* 0x000fe20000011609 */
[----:B------:R-:W-:Y:S01]  /*0800*/  ULDC UR4, c[0x0][0x150] ;  /* 0x0000540000047ab9 */ /* 0x000fe20000000800 */
[----:B------:R-:W-:Y:S02]  /*0810*/  IADD3 R11, P0, RZ, -R67, RZ ;  /* 0x80000043ff0b7210 */ /* 0x000fe40007f1e0ff */
[----:B------:R-:W-:-:S03]  /*0820*/  I2FP.F32.U32 R0, R6 ;  /* 0x0000000600007245 */ /* 0x000fc60000201000 */
[----:B------:R-:W1:Y:S01]  /*0830*/  LDC.64 R30, c[0x0][0x640] ;  /* 0x00019000ff1e7b82 */ /* 0x000e620000000a00 */
[----:B------:R-:W-:Y:S02]  /*0840*/  IMAD.X R13, RZ, RZ, ~R7, P0 ;  /* 0x000000ffff0d7224 */ /* 0x000fe400000e0e07 */
[----:B------:R-:W-:Y:S01]  /*0850*/  FMUL R0, R0, UR4 ;  /* 0x0000000400007c20 */ /* 0x000fe20008400000 */
[----:B------:R-:W-:Y:S01]  /*0860*/  IMAD.WIDE.U32 R8, R11, R22, R16 ;  /* 0x000000160b087225 */ /* 0x000fe200078e0010 */
[----:B------:R-:W-:-:S03]  /*0870*/  ULDC UR4, c[0x0][0x154] ;  /* 0x0000550000047ab9 */ /* 0x000fc60000000800 */
[----:B------:R-:W-:Y:S01]  /*0880*/  IMAD R10, R13, R22, RZ ;  /* 0x000000160d0a7224 */ /* 0x000fe200078e02ff */
[----:B------:R-:W2:Y:S01]  /*0890*/  LDC R7, c[0x0][0x144] ;  /* 0x00005100ff077b82 */ /* 0x000ea20000000800 */
[----:B------:R-:W3:Y:S02]  /*08a0*/  F2I.U32.TRUNC.NTZ R0, R0 ;  /* 0x0000000000007305 */ /* 0x000ee4000020f000 */
[----:B------:R-:W-:-:S04]  /*08b0*/  IMAD R11, R11, R23, R10 ;  /* 0x000000170b0b7224 */ /* 0x000fc800078e020a */
[----:B------:R-:W-:Y:S01]  /*08c0*/  IMAD.IADD R9, R9, 0x1, R11 ;  /* 0x0000000109097824 */ /* 0x000fe200078e020b */
[----:B------:R-:W4:Y:S01]  /*08d0*/  LDC R24, c[0x0][0x608] ;  /* 0x00018200ff187b82 */ /* 0x000f220000000800 */
[----:B------:R-:W-:-:S03]  /*08e0*/  IMAD.MOV.U32 R11, RZ, RZ, -0x1 ;  /* 0xffffffffff0b7424 */ /* 0x000fc600078e00ff */
[-CC-:B0-----:R-:W-:Y:S02]  /*08f0*/  SHF.R.U64 R22, R8, R12.reuse, R9.reuse ;  /* 0x0000000c08167219 */ /* 0x181fe40000001209 */
[----:B------:R-:W-:Y:S02]  /*0900*/  I2FP.F32.U32 R8, R3 ;  /* 0x0000000300087245 */ /* 0x000fe40000201000 */
[----:B------:R-:W0:Y:S01]  /*0910*/  LDC R28, c[0x0][0x658] ;  /* 0x00019600ff1c7b82 */ /* 0x000e220000000800 */
[----:B-1----:R-:W-:Y:S01]  /*0920*/  ISETP.NE.U32.AND P0, PT, R30, RZ, PT ;  /* 0x000000ff1e00720c */ /* 0x002fe20003f05070 */
[----:B---3--:R-:W-:Y:S02]  /*0930*/  IMAD.MOV R10, RZ, RZ, -R0 ;  /* 0x000000ffff0a7224 */ /* 0x008fe400078e0a00 */
[----:B------:R-:W-:Y:S01]  /*0940*/  FMUL R8, R8, UR4 ;  /* 0x0000000408087c20 */ /* 0x000fe20008400000 */
[----:B------:R-:W-:Y:S02]  /*0950*/  SHF.R.U32.HI R9, RZ, R12, R9 ;  /* 0x0000000cff097219 */ /* 0x000fe40000011609 */
[----:B------:R-:W-:Y:S01]  /*0960*/  ISETP.NE.AND.EX P0, PT, R31, RZ, PT, P0 ;  /* 0x000000ff1f00720c */ /* 0x000fe20003f05300 */
[----:B------:R1:W3:Y:S01]  /*0970*/  F2I.U32.TRUNC.NTZ R15, R8 ;  /* 0x00000008000f7305 */ /* 0x0002e2000020f000 */
[----:B------:R-:W1:Y:S01]  /*0980*/  LDC R20, c[0x0][0x148] ;  /* 0x00005200ff147b82 */ /* 0x000e620000000800 */
[----:B--2---:R-:W-:-:S07]  /*0990*/  IMAD R0, R7, R10, R6 ;  /* 0x0000000a07007224 */ /* 0x004fce00078e0206 */
[----:B------:R-:W2:Y:S01]  /*09a0*/  LDC R26, c[0x0][0x600] ;  /* 0x00018000ff1a7b82 */ /* 0x000ea20000000800 */
[-CC-:B----4-:R-:W-:Y:S02]  /*09b0*/  SHF.R.U64 R32, R22, R24.reuse, R9.reuse ;  /* 0x0000001816207219 */ /* 0x190fe40000001209 */
[----:B------:R-:W-:Y:S01]  /*09c0*/  SHF.R.U32.HI R7, RZ, R24, R9 ;  /* 0x00000018ff077219 */ /* 0x000fe20000011609 */
[----:B------:R-:W-:-:S04]  /*09d0*/  IMAD.MOV.U32 R9, RZ, RZ, 0x1 ;  /* 0x00000001ff097424 */ /* 0x000fc800078e00ff */
[----:B------:R-:W4:Y:S01]  /*09e0*/  LDC R21, c[0x0][0x648] ;  /* 0x00019200ff157b82 */ /* 0x000f220000000800 */
[-C--:B0-----:R-:W-:Y:S02]  /*09f0*/  SHF.L.U32 R6, R11, R28.reuse, RZ ;  /* 0x0000001c0b067219 */ /* 0x081fe400000006ff */
[--C-:B------:R-:W-:Y:S02]  /*0a00*/  SHF.R.U64 R24, R32, R28, R7.reuse ;  /* 0x0000001c20187219 */ /* 0x100fe40000001207 */
[----:B------:R-:W-:Y:S02]  /*0a10*/  LOP3.LUT R13, RZ, R6, RZ, 0x33, !PT ;  /* 0x00000006ff0d7212 */ /* 0x000fe400078e33ff */
[-C--:B------:R-:W-:Y:S01]  /*0a20*/  SHF.R.U32.HI R7, RZ, R28.reuse, R7 ;  /* 0x0000001cff077219 */ /* 0x080fe20000011607 */
[----:B------:R-:W0:Y:S01]  /*0a30*/  LDC R23, c[0x0][0x638] ;  /* 0x00018e00ff177b82 */ /* 0x000e220000000800 */
[----:B------:R-:W-:Y:S01]  /*0a40*/  SHF.L.U32 R12, R9, R28, RZ ;  /* 0x0000001c090c7219 */ /* 0x000fe200000006ff */
[----:B------:R-:W-:-:S06]  /*0a50*/  IMAD.MOV.U32 R6, RZ, RZ, R24 ;  /* 0x000000ffff067224 */ /* 0x000fcc00078e0018 */
[----:B------:R-:W0:Y:S01]  /*0a60*/  LDC R69, c[0x0][0x610] ;  /* 0x00018400ff457b82 */ /* 0x000e220000000800 */
[----:B-1-3--:R-:W-:Y:S05]  /*0a70*/  @!P0 BRA `(.L_x_6) ;  /* 0x0000000000288947 */ /* 0x00afea0003800000 */
[----:B------:R-:W1:Y:S02]  /*0a80*/  LDC R11, c[0x0][0x64c] ;  /* 0x00019300ff0b7b82 */ /* 0x000e640000000800 */
[----:B-1----:R-:W-:-:S05]  /*0a90*/  IADD3 R11, P0, R24, R11, RZ ;  /* 0x0000000b180b7210 */ /* 0x002fca0007f1e0ff */
        /* <DEDUP_REMOVED lines=8> */
.L_x_6:
[----:B----4-:R-:W-:Y:S01]  /*0b20*/  SHF.R.U64 R6, R6, R21, R7 ;  /* 0x0000001506067219 */ /* 0x010fe20000001207 */
[----:B--2---:R-:W-:Y:S01]  /*0b30*/  VIADD R7, R26, 0xffffffff ;  /* 0xffffffff1a077836 */ /* 0x004fe20000000000 */
[----:B------:R-:W-:Y:S01]  /*0b40*/  LOP3.LUT R13, R32, R13, RZ, 0xc0, !PT ;  /* 0x0000000d200d7212 */ /* 0x000fe200078ec0ff */
[----:B------:R-:W-:Y:S02]  /*0b50*/  IMAD.MOV R15, RZ, RZ, -R15 ;  /* 0x000000ffff0f7224 */ /* 0x000fe400078e0a0f */
[----:B------:R-:W-:Y:S02]  /*0b60*/  IMAD.MOV R8, RZ, RZ, -R6 ;  /* 0x000000ffff087224 */ /* 0x000fe400078e0a06 */
[----:B------:R-:W-:Y:S01]  /*0b70*/  IMAD R13, R12, R6, R13 ;  /* 0x000000060c0d7224 */ /* 0x000fe200078e020d */
[----:B------:R-:W-:Y:S01]  /*0b80*/  LOP3.LUT R6, R22, R7, RZ, 0xc0, !PT ;  /* 0x0000000716067212 */ /* 0x000fe200078ec0ff */
[----:B------:R-:W-:Y:S02]  /*0b90*/  @P3 IMAD R0, R20, R15, R3 ;  /* 0x0000000f14003224 */ /* 0x000fe400078e0203 */
[----:B0-----:R-:W-:-:S02]  /*0ba0*/  IMAD R3, R8, R23, R24 ;  /* 0x0000001708037224 */ /* 0x001fc400078e0218 */
[----:B------:R-:W-:Y:S02]  /*0bb0*/  IMAD R69, R13, R69, R0 ;  /* 0x000000450d457224 */ /* 0x000fe400078e0200 */
[----:B------:R-:W-:Y:S02]  /*0bc0*/  IMAD R6, R3, R26, R6 ;  /* 0x0000001a03067224 */ /* 0x000fe400078e0206 */
[----:B------:R-:W-:-:S03]  /*0bd0*/  IMAD.MOV.U32 R0, RZ, RZ, 0x1 ;  /* 0x00000001ff007424 */ /* 0x000fc600078e00ff */
[----:B------:R-:W-:Y:S02]  /*0be0*/  SEL R68, R6, R69, !P3 ;  /* 0x0000004506447207 */ /* 0x000fe40005800000 */
[----:B------:R-:W-:-:S07]  /*0bf0*/  SEL R69, R69, R6, !P3 ;  /* 0x0000000645457207 */ /* 0x000fce0005800000 */
.L_x_4:
[----:B------:R-:W-:-:S08]  /*0c00*/  NOP ;  /* 0x0000000000007918 */ /* 0x000fd00000000000 */
[----:B------:R-:W0:Y:S02]  /*0c10*/  USETMAXREG.TRY_ALLOC.CTAPOOL UP0, 0xe8 ;  /* 0x000000e8000079c8 */ /* 0x000e240008000600 */
[----:B0-----:R-:W-:-:S13]  /*0c20*/  PLOP3.LUT P0, PT, PT, PT, UP0, 0x80, 0x0 ;  /* 0x000000000000781c */ /* 0x001fda0003f0f008 */
[----:B------:R-:W-:Y:S05]  /*0c30*/  @!P0 BRA `(.L_x_4) ;  /* 0xfffffffc00f08947 */ /* 0x000fea000383ffff */
[----:B------:R-:W-:Y:S01]  /*0c40*/  ULDC.64 UR4, c[0x0][0x598] ;  /* 0x0001660000047ab9 */ /* 0x000fe20000000a00 */
[----:B------:R-:W-:Y:S01]  /*0c50*/  ULDC.64 UR40, c[0x0][0x208] ;  /* 0x0000820000287ab9 */ /* 0x000fe20000000a00 */
[----:B------:R-:W-:-:S04]  /*0c60*/  ISETP.NE.U32.AND P0, PT, RZ, UR4, PT ;  /* 0x00000004ff007c0c */ /* 0x000fc8000bf05070 */
[----:B------:R-:W-:-:S13]  /*0c70*/  ISETP.NE.AND.EX P0, PT, RZ, UR5, PT, P0 ;  /* 0x00000005ff007c0c */ /* 0x000fda000bf05300 */
[----:B------:R-:W-:Y:S05]  /*0c80*/  @!P0 BRA `(.L_x_7) ;  /* 0x00000000001c8947 */ /* 0x000fea0003800000 */
[----:B------:R-:W0:Y:S02]  /*0c90*/  LDC.64 R6, c[0x0][0x598] ;  /* 0x00016600ff067b82 */ /* 0x000e240000000a00 */
[----:B0-----:R-:W2:Y:S02]  /*0ca0*/  LDG.E.64 R6, desc[UR40][R6.64] ;  /* 0x0000002806067981 */ /* 0x001ea4000c1e1b00 */
[----:B--2---:R-:W-:-:S04]  /*0cb0*/  ISETP.NE.U32.AND P0, PT, R6, RZ, PT ;  /* 0x000000ff0600720c */ /* 0x004fc80003f05070 */
[----:B------:R-:W-:-:S13]  /*0cc0*/  ISETP.NE.AND.EX P0, PT, R7, RZ, PT, P0 ;  /* 0x000000ff0700720c */ /* 0x000fda0003f05300 */
[----:B------:R-:W-:Y:S05]  /*0cd0*/  @!P0 BRA `(.L_x_7) ;  /* 0x0000000000088947 */ /* 0x000fea0003800000 */
[----:B------:R0:W5:Y:S01]  /*0ce0*/  LD.E R19, desc[UR40][R6.64] ;  /* 0x0000002806137980 */ /* 0x000162000c101900 */
[----:B------:R-:W-:Y:S05]  /*0cf0*/  BRA `(.L_x_8) ;  /* 0x0000000000247947 */ /* 0x000fea0003800000 */
.L_x_7:
[----:B------:R-:W-:Y:S02]  /*0d00*/  ULDC.64 UR4, c[0x0][0x588] ;  /* 0x0001620000047ab9 */ /* 0x000fe40000000a00 */
[----:B------:R-:W-:-:S04]  /*0d10*/  ISETP.NE.U32.AND P0, PT, RZ, UR4, PT ;  /* 0x00000004ff007c0c */ /* 0x000fc8000bf05070 */
[----:B------:R-:W-:-:S13]  /*0d20*/  ISETP.NE.AND.EX P0, PT, RZ, UR5, PT, P0 ;  /* 0x00000005ff007c0c */ /* 0x000fda000bf05300 */
[----:B------:R-:W-:Y:S05]  /*0d30*/  @!P0 BRA `(.L_x_9) ;  /* 0x00000000000c8947 */ /* 0x000fea0003800000 */
[----:B------:R-:W0:Y:S02]  /*0d40*/  LDC.64 R6, c[0x0][0x588] ;  /* 0x00016200ff067b82 */ /* 0x000e240000000a00 */
[----:B0-----:R1:W5:Y:S01]  /*0d50*/  LDG.E R19, desc[UR40][R6.64] ;  /* 0x0000002806137981 */ /* 0x001362000c1e1900 */
[----:B------:R-:W-:Y:S05]  /*0d60*/  BRA `(.L_x_8) ;  /* 0x0000000000087947 */ /* 0x000fea0003800000 */
.L_x_9:
[----:B------:R-:W-:Y:S02]  /*0d70*/  ULDC UR4, c[0x0][0x580] ;  /* 0x0001600000047ab9 */ /* 0x000fe40000000800 */
[----:B------:R-:W-:-:S07]  /*0d80*/  IMAD.U32 R19, RZ, RZ, UR4 ;  /* 0x00000004ff137e24 */ /* 0x000fce000f8e00ff */
.L_x_8:
[----:B------:R-:W-:Y:S02]  /*0d90*/  ULDC.64 UR4, c[0x0][0x5a0] ;  /* 0x0001680000047ab9 */ /* 0x000fe40000000a00 */
[----:B------:R-:W-:-:S04]  /*0da0*/  ISETP.NE.U32.AND P0, PT, RZ, UR4, PT ;  /* 0x00000004ff007c0c */ /* 0x000fc8000bf05070 */
[----:B------:R-:W-:-:S13]  /*0db0*/  ISETP.NE.AND.EX P0, PT, RZ, UR5, PT, P0 ;  /* 0x00000005ff007c0c */ /* 0x000fda000bf05300 */
[----:B------:R-:W-:Y:S05]  /*0dc0*/  @!P0 BRA `(.L_x_10) ;  /* 0x00000000001c8947 */ /* 0x000fea0003800000 */
[----:B01----:R-:W0:Y:S02]  /*0dd0*/  LDC.64 R6, c[0x0][0x5a0] ;  /* 0x00016800ff067b82 */ /* 0x003e240000000a00 */
[----:B0-----:R-:W2:Y:S02]  /*0de0*/  LDG.E.64 R6, desc[UR40][R6.64] ;  /* 0x0000002806067981 */ /* 0x001ea4000c1e1b00 */
[----:B--2---:R-:W-:-:S04]  /*0df0*/  ISETP.NE.U32.AND P0, PT, R6, RZ, PT ;  /* 0x000000ff0600720c */ /* 0x004fc80003f05070 */
[----:B------:R-:W-:-:S13]  /*0e00*/  ISETP.NE.AND.EX P0, PT, R7, RZ, PT, P0 ;  /* 0x000000ff0700720c */ /* 0x000fda0003f05300 */
[----:B------:R-:W-:Y:S05]  /*0e10*/  @!P0 BRA `(.L_x_10) ;  /* 0x0000000000088947 */ /* 0x000fea0003800000 */
[----:B------:R0:W5:Y:S01]  /*0e20*/  LD.E R56, desc[UR40][R6.64] ;  /* 0x0000002806387980 */ /* 0x000162000c101900 */
[----:B------:R-:W-:Y:S05]  /*0e30*/  BRA `(.L_x_11) ;  /* 0x0000000000247947 */ /* 0x000fea0003800000 */
.L_x_10:
[----:B------:R-:W-:Y:S02]  /*0e40*/  ULDC.64 UR4, c[0x0][0x590] ;  /* 0x0001640000047ab9 */ /* 0x000fe40000000a00 */
[----:B------:R-:W-:-:S04]  /*0e50*/  ISETP.NE.U32.AND P0, PT, RZ, UR4, PT ;  /* 0x00000004ff007c0c */ /* 0x000fc8000bf05070 */
[----:B------:R-:W-:-:S13]  /*0e60*/  ISETP.NE.AND.EX P0, PT, RZ, UR5, PT, P0 ;  /* 0x00000005ff007c0c */ /* 0x000fda000bf05300 */
[----:B------:R-:W-:Y:S05]  /*0e70*/  @!P0 BRA `(.L_x_12) ;  /* 0x00000000000c8947 */ /* 0x000fea0003800000 */
[----:B------:R-:W2:Y:S02]  /*0e80*/  LDC.64 R56, c[0x0][0x590] ;  /* 0x00016400ff387b82 */ /* 0x000ea40000000a00 */
[----:B--2---:R2:W5:Y:S01]  /*0e90*/  LDG.E R56, desc[UR40][R56.64] ;  /* 0x0000002838387981 */ /* 0x004562000c1e1900 */
[----:B------:R-:W-:Y:S05]  /*0ea0*/  BRA `(.L_x_11) ;  /* 0x0000000000087947 */ /* 0x000fea0003800000 */
.L_x_12:
[----:B------:R-:W-:Y:S02]  /*0eb0*/  ULDC UR4, c[0x0][0x584] ;  /* 0x0001610000047ab9 */ /* 0x000fe40000000800 */
[----:B------:R-:W-:-:S07]  /*0ec0*/  IMAD.U32 R56, RZ, RZ, UR4 ;  /* 0x00000004ff387e24 */ /* 0x000fce000f8e00ff */
.L_x_11:
[----:B------:R-:W-:-:S13]  /*0ed0*/  LOP3.LUT P0, RZ, R0, 0xff, RZ, 0xc0, !PT ;  /* 0x000000ff00ff7812 */ /* 0x000fda000780c0ff */
[----:B------:R-:W-:Y:S05]  /*0ee0*/  @!P0 EXIT ;  /* 0x000000000000894d */ /* 0x000fea0003800000 */
[----:B------:R-:W3:Y:S01]  /*0ef0*/  LDC R59, c[0x0][0x658] ;  /* 0x00019600ff3b7b82 */ /* 0x000ee20000000800 */
[----:B------:R-:W-:Y:S01]  /*0f00*/  ULDC.64 UR6, c[0x0][0x288] ;  /* 0x0000a20000067ab9 */ /* 0x000fe20000000a00 */
[----:B------:R-:W-:Y:S01]  /*0f10*/  LOP3.LUT R14, R14, 0x1, RZ, 0xc0, !PT ;  /* 0x000000010e0e7812 */ /* 0x000fe200078ec0ff */
[----:B------:R-:W-:Y:S01]  /*0f20*/  UIADD3 UR4, UR7, 0x7f, URZ ;  /* 0x0000007f07047890 */ /* 0x000fe2000fffe03f */
[----:B------:R-:W-:Y:S01]  /*0f30*/  SHF.R.U32.HI R0, RZ, 0x2, R4 ;  /* 0x00000002ff007819 */ /* 0x000fe20000011604 */
[----:B------:R-:W-:Y:S01]  /*0f40*/  IMAD.U32 R3, RZ, RZ, UR6 ;  /* 0x00000006ff037e24 */ /* 0x000fe2000f8e00ff */
[----:B------:R-:W-:Y:S01]  /*0f50*/  SHF.R.U32.HI R5, RZ, 0x1, R5 ;  /* 0x00000001ff057819 */ /* 0x000fe20000011605 */
[----:B------:R-:W-:Y:S01]  /*0f60*/  USHF.R.S32.HI UR5, URZ, 0x1f, UR4 ;  /* 0x0000001f3f057899 */ /* 0x000fe20008011404 */
[----:B01----:R-:W0:Y:S01]  /*0f70*/  LDC.64 R6, c[0x0][0x5c8] ;  /* 0x00017200ff067b82 */ /* 0x003e220000000a00 */
[----:B------:R-:W-:Y:S01]  /*0f80*/  LOP3.LUT R60, R4, 0x3, RZ, 0xc0, !PT ;  /* 0x00000003043c7812 */ /* 0x000fe200078ec0ff */
[----:B------:R-:W-:Y:S01]  /*0f90*/  IMAD.SHL.U32 R9, R14, 0x40, RZ ;  /* 0x000000400e097824 */ /* 0x000fe200078e00ff */
[----:B------:R-:W-:Y:S01]  /*0fa0*/  LOP3.LUT R0, R0, 0x7, RZ, 0xc0, !PT ;  /* 0x0000000700007812 */ /* 0x000fe200078ec0ff */
[----:B------:R-:W-:Y:S01]  /*0fb0*/  ULEA.HI UR5, UR5, UR4, URZ, 0x7 ;  /* 0x0000000405057291 */ /* 0x000fe2000f8f383f */
[----:B------:R-:W-:Y:S01]  /*0fc0*/  LOP3.LUT R5, R5, 0x30, RZ, 0xc0, !PT ;  /* 0x0000003005057812 */ /* 0x000fe200078ec0ff */
[----:B------:R-:W-:Y:S01]  /*0fd0*/  IMAD R60, R60, -0x2, R3 ;  /* 0xfffffffe3c3c7824 */ /* 0x000fe200078e0203 */
[--C-:B------:R-:W-:Y:S01]  /*0fe0*/  LOP3.LUT R22, R9, 0x40, R0.reuse, 0xe2, !PT ;  /* 0x0000004009167812 */ /* 0x100fe200078ee200 */
[----:B------:R-:W1:Y:S01]  /*0ff0*/  LDC R63, c[0x0][0x600] ;  /* 0x00018000ff3f7b82 */ /* 0x000e620000000800 */
[----:B------:R-:W-:Y:S01]  /*1000*/  IADD3 R3, RZ, -R5, -R0 ;  /* 0x80000005ff037210 */ /* 0x000fe20007ffe800 */
[----:B------:R-:W-:Y:S01]  /*1010*/  IMAD.MOV.U32 R0, RZ, RZ, -0x1 ;  /* 0xffffffffff007424 */ /* 0x000fe200078e00ff */
[----:B------:R-:W-:Y:S01]  /*1020*/  USHF.R.S32.HI UR43, URZ, 0x7, UR5 ;  /* 0x000000073f2b7899 */ /* 0x000fe20008011405 */
[----:B------:R-:W-:Y:S01]  /*1030*/  IMAD.MOV.U32 R8, RZ, RZ, 0x1 ;  /* 0x00000001ff087424 */ /* 0x000fe200078e00ff */
[----:B------:R-:W-:Y:S01]  /*1040*/  LOP3.LUT R62, R4, 0x80, RZ, 0xc0, !PT ;  /* 0x00000080043e7812 */ /* 0x000fe200078ec0ff */
[----:B------:R-:W-:Y:S01]  /*1050*/  IMAD R3, R14, -0x40, R3 ;  /* 0xffffffc00e037824 */ /* 0x000fe200078e0203 */
[----:B------:R-:W-:Y:S01]  /*1060*/  UISETP.LT.AND UP0, UPT, UR43, 0x1, UPT ;  /* 0x000000012b00788c */ /* 0x000fe2000bf01270 */
[----:B---3--:R-:W-:Y:S01]  /*1070*/  SHF.L.U32 R0, R0, R59, RZ ;  /* 0x0000003b00007219 */ /* 0x008fe200000006ff */
[----:B------:R-:W-:Y:S01]  /*1080*/  ULDC UR4, c[0x0][0x284] ;  /* 0x0000a10000047ab9 */ /* 0x000fe20000000800 */
[----:B------:R-:W-:Y:S01]  /*1090*/  LOP3.LUT R22, R22, R5, RZ, 0xfc, !PT ;  /* 0x0000000516167212 */ /* 0x000fe200078efcff */
[----:B------:R-:W-:Y:S01]  /*10a0*/  USEL UR44, UR43, 0x1, UP0 ;  /* 0x000000012b2c7887 */ /* 0x000fe20008000000 */
[----:B------:R-:W-:Y:S01]  /*10b0*/  SHF.L.U32 R59, R8, R59, RZ ;  /* 0x0000003b083b7219 */ /* 0x000fe200000006ff */
[----:B------:R-:W-:Y:S01]  /*10c0*/  IMAD.SHL.U32 R61, R4, 0x2, RZ ;  /* 0x00000002043d7824 */ /* 0x000fe200078e00ff */
[----:B------:R-:W-:Y:S01]  /*10d0*/  LOP3.LUT R66, R18, 0x1, RZ, 0xfc, !PT ;  /* 0x0000000112427812 */ /* 0x000fe200078efcff */
[----:B------:R-:W-:Y:S01]  /*10e0*/  VIADD R65, R3, UR4 ;  /* 0x0000000403417c36 */ /* 0x000fe20008000000 */
[C---:B0-----:R-:W-:Y:S01]  /*10f0*/  SHF.L.U64.HI R58, R6.reuse, 0x3, R7 ;  /* 0x00000003063a7819 */ /* 0x041fe20000010207 */
[----:B--2---:R-:W-:Y:S01]  /*1100*/  IMAD.SHL.U32 R57, R6, 0x8, RZ ;  /* 0x0000000806397824 */ /* 0x004fe200078e00ff */
[----:B------:R-:W-:Y:S01]  /*1110*/  SHF.R.U32.HI R62, RZ, 0x7, R62 ;  /* 0x00000007ff3e7819 */ /* 0x000fe2000001163e */
[----:B------:R-:W-:Y:S01]  /*1120*/  IMAD.MOV.U32 R23, RZ, RZ, RZ ;  /* 0x000000ffff177224 */ /* 0x000fe200078e00ff */
[----:B------:R-:W-:Y:S01]  /*1130*/  LOP3.LUT R64, RZ, R0, RZ, 0x33, !PT ;  /* 0x00000000ff407212 */ /* 0x000fe200078e33ff */
[----:B------:R-:W-:Y:S01]  /*1140*/  UIADD3 UR44, UR43, -UR44, URZ ;  /* 0x8000002c2b2c7290 */ /* 0x000fe2000fffe03f */
[----:B------:R-:W-:Y:S01]  /*1150*/  UMOV UR36, URZ ;  /* 0x0000003f00247c82 */ /* 0x000fe20008000000 */
[----:B-1----:R-:W-:Y:S01]  /*1160*/  VIADD R63, R63, 0xffffffff ;  /* 0xffffffff3f3f7836 */ /* 0x002fe20000000000 */
[----:B------:R-:W-:-:S09]  /*1170*/  UMOV UR42, URZ ;  /* 0x0000003f002a7c82 */ /* 0x000fd20008000000 */
.L_x_94:
[----:B0-----:R-:W0:Y:S01]  /*1180*/  SHFL.IDX PT, R0, R62, RZ, 0x1f ;  /* 0x00001fff3e007589 */ /* 0x001e2200000e0000 */
[----:B-1----:R-:W1:Y:S01]  /*1190*/  S2UR UR7, SR_CgaCtaId ;  /* 0x00000000000779c3 */ /* 0x002e620000008800 */
[----:B------:R-:W-:Y:S01]  /*11a0*/  UMOV UR6, 0x400 ;  /* 0x0000040000067882 */ /* 0x000fe20000000000 */
[----:B0-----:R-:W-:Y:S01]  /*11b0*/  R2UR UR4, R0 ;  /* 0x00000000000472ca */ /* 0x001fe200000e0000 */
[----:B-1----:R-:W-:-:S12]  /*11c0*/  ULEA UR46, UR7, UR6, 0x18 ;  /* 0x00000006072e7291 */ /* 0x002fd8000f8ec03f */
[----:B------:R-:W-:-:S04]  /*11d0*/  ULEA.HI UR5, UR4, UR4, URZ, 0x1 ;  /* 0x0000000404057291 */ /* 0x000fc8000f8f083f */
[----:B------:R-:W-:-:S04]  /*11e0*/  ULOP3.LUT UR5, UR5, 0x7fffe, URZ, 0xc0, !UPT ;  /* 0x0007fffe05057892 */ /* 0x000fc8000f8ec03f */
[----:B------:R-:W-:-:S03]  /*11f0*/  UIADD3 UR5, UR4, -UR5, URZ ;  /* 0x8000000504057290 */ /* 0x000fc6000fffe03f */
[----:B------:R-:W-:Y:S01]  /*1200*/  ULDC UR4, c[0x0][0x28c] ;  /* 0x0000a30000047ab9 */ /* 0x000fe20000000800 */
[----:B------:R-:W-:Y:S01]  /*1210*/  ULEA UR5, UR5, UR46, 0xd ;  /* 0x0000002e05057291 */ /* 0x000fe2000f8e683f */
[----:B------:R-:W-:-:S03]  /*1220*/  ISETP.LT.AND P0, PT, RZ, UR4, PT ;  /* 0x00000004ff007c0c */ /* 0x000fc6000bf01270 */
[----:B------:R-:W-:-:S04]  /*1230*/  UIADD3 UR5, UR5, 0x100, URZ ;  /* 0x0000010005057890 */ /* 0x000fc8000fffe03f */
[----:B------:R-:W-:-:S04]  /*1240*/  USHF.R.U32.HI UR5, URZ, 0x4, UR5 ;  /* 0x000000043f057899 */ /* 0x000fc80008011605 */
[----:B------:R-:W-:-:S04]  /*1250*/  ULOP3.LUT UR5, UR5, 0x3fff, URZ, 0xc0, !UPT ;  /* 0x00003fff05057892 */ /* 0x000fc8000f8ec03f */
[----:B------:R-:W-:Y:S01]  /*1260*/  ULOP3.LUT UR45, UR5, 0x10000, URZ, 0xfc, !UPT ;  /* 0x00010000052d7892 */ /* 0x000fe2000f8efc3f */
[----:B---345:R-:W-:Y:S11]  /*1270*/  @P0 BRA `(.L_x_13) ;  /* 0x0000000000400947 */ /* 0x038ff60003800000 */
[----:B------:R-:W-:Y:S01]  /*1280*/  MOV R0, 0x0 ;  /* 0x0000000000007802 */ /* 0x000fe20000000f00 */
[----:B------:R-:W-:Y:S01]  /*1290*/  ULDC.64 UR4, c[0x4][0x68] ;  /* 0x01001a0000047ab9 */ /* 0x000fe20000000a00 */
[----:B------:R-:W-:Y:S01]  /*12a0*/  ULDC.64 UR6, c[0x4][0x8] ;  /* 0x0100020000067ab9 */ /* 0x000fe20000000a00 */
[----:B------:R-:W-:Y:S01]  /*12b0*/  IMAD.U32 R4, RZ, RZ, UR4 ;  /* 0x00000004ff047e24 */ /* 0x000fe2000f8e00ff */
[----:B------:R0:W1:Y:S01]  /*12c0*/  LDC.64 R14, c[0x4][R0] ;  /* 0x01000000000e7b82 */ /* 0x0000620000000a00 */
[----:B------:R-:W-:Y:S01]  /*12d0*/  IMAD.U32 R5, RZ, RZ, UR5 ;  /* 0x00000005ff057e24 */ /* 0x000fe2000f8e00ff */
[----:B------:R-:W-:Y:S01]  /*12e0*/  ULDC.64 UR4, c[0x4][0x70] ;  /* 0x01001c0000047ab9 */ /* 0x000fe20000000a00 */
[----:B------:R-:W-:Y:S02]  /*12f0*/  IMAD.U32 R10, RZ, RZ, UR6 ;  /* 0x00000006ff0a7e24 */ /* 0x000fe4000f8e00ff */
[----:B------:R-:W-:Y:S02]  /*1300*/  IMAD.U32 R6, RZ, RZ, UR4 ;  /* 0x00000004ff067e24 */ /* 0x000fe4000f8e00ff */
[----:B------:R-:W-:-:S02]  /*1310*/  IMAD.U32 R7, RZ, RZ, UR5 ;  /* 0x00000005ff077e24 */ /* 0x000fc4000f8e00ff */
[----:B------:R-:W-:Y:S02]  /*1320*/  IMAD.U32 R11, RZ, RZ, UR7 ;  /* 0x00000007ff0b7e24 */ /* 0x000fe4000f8e00ff */
[----:B------:R-:W-:Y:S02]  /*1330*/  IMAD.MOV.U32 R8, RZ, RZ, 0x1e1 ;  /* 0x000001e1ff087424 */ /* 0x000fe400078e00ff */
[----:B------:R-:W-:Y:S02]  /*1340*/  IMAD.MOV.U32 R12, RZ, RZ, 0x1 ;  /* 0x00000001ff0c7424 */ /* 0x000fe400078e00ff */
[----:B0-----:R-:W-:-:S07]  /*1350*/  IMAD.MOV.U32 R13, RZ, RZ, RZ ;  /* 0x000000ffff0d7224 */ /* 0x001fce00078e00ff */
[----:B------:R-:W-:-:S07]  /*1360*/  LEPC R20, `(.L_x_13) ;  /* 0x000000001014794e */ /* 0x000fce0000000000 */
[----:B-1---5:R-:W-:Y:S05]  /*1370*/  CALL.ABS.NOINC R14 ;  /* 0x000000000e007343 */ /* 0x022fea0003c00000 */
.L_x_13:
[----:B------:R-:W-:-:S13]  /*1380*/  ISETP.NE.AND P0, PT, R66, 0x3, PT ;  /* 0x000000034200780c */ /* 0x000fda0003f05270 */
[----:B------:R-:W-:Y:S05]  /*1390*/  @!P0 BRA `(.L_x_14) ;  /* 0x0000000000048947 */ /* 0x000fea0003800000 */
[----:B------:R-:W-:Y:S01]  /*13a0*/  BPT.TRAP 0x1 ;  /* 0x000000040000795c */ /* 0x000fe20000300000 */
.L_x_14:
[----:B------:R-:W-:Y:S02]  /*13b0*/  IMAD.U32 R3, RZ, RZ, UR42 ;  /* 0x0000002aff037e24 */ /* 0x000fe4000f8e00ff */
[----:B------:R-:W-:-:S03]  /*13c0*/  IMAD.U32 R0, RZ, RZ, UR36 ;  /* 0x00000024ff007e24 */ /* 0x000fc6000f8e00ff */
[----:B------:R-:W-:Y:S02]  /*13d0*/  LEA R3, R3, UR46, 0x3 ;  /* 0x0000002e03037c11 */ /* 0x000fe4000f8e18ff */
[----:B------:R-:W-:-:S04]  /*13e0*/  SHF.L.U32 R0, R0, 0x1f, RZ ;  /* 0x0000001f00007819 */ /* 0x000fc800000006ff */
[----:B------:R0:W1:Y:S01]  /*13f0*/  SYNCS.PHASECHK.TRANS64.TRYWAIT P1, [R3+URZ], R0 ;  /* 0x00000000030075a7 */ /* 0x000062000802017f */
[----:B------:R-:W-:Y:S05]  /*1400*/  @!P0 BRA `(.L_x_15) ;  /* 0x0000000000048947 */ /* 0x000fea0003800000 */
[----:B------:R-:W-:Y:S01]  /*1410*/  BPT.TRAP 0x1 ;  /* 0x000000040000795c */ /* 0x000fe20000300000 */
.L_x_15:
[----:B------:R-:W-:-:S05]  /*1420*/  IMAD.U32 R4, RZ, RZ, UR44 ;  /* 0x0000002cff047e24 */ /* 0x000fca000f8e00ff */
[----:B------:R-:W-:Y:S01]  /*1430*/  ISETP.GE.AND P2, PT, R4, 0x1, PT ;  /* 0x000000010400780c */ /* 0x000fe20003f46270 */
[----:B-1----:R-:W-:-:S12]  /*1440*/  @P1 BRA `(.L_x_16) ;  /* 0x0000000000081947 */ /* 0x002fd80003800000 */
[----:B------:R-:W1:Y:S02]  /*1450*/  SYNCS.PHASECHK.TRANS64.TRYWAIT P1, [R3+URZ], R0 ;  /* 0x00000000030075a7 */ /* 0x000e64000802017f */
[----:B-1----:R-:W-:Y:S05]  /*1460*/  @!P1 BRA `(.L_x_17) ;  /* 0x0000005000cc9947 */ /* 0x002fea0003800000 */
.L_x_16:
[----:B------:R-:W-:Y:S05]  /*1470*/  WARPSYNC.ALL ;  /* 0x0000000000007948 */ /* 0x000fea0003800000 */
[----:B------:R-:W-:Y:S01]  /*1480*/  UIADD3 UR4, UR46, 0x20100, URZ ;  /* 0x000201002e047890 */ /* 0x000fe2000fffe03f */
[----:B------:R-:W-:Y:S01]  /*1490*/  WARPGROUP.ARRIVE ;  /* 0x00000000000079c5 */ /* 0x000fe20000000000 */
[----:B------:R-:W-:Y:S02]  /*14a0*/  ULEA UR6, UR42, UR45, 0xc ;  /* 0x0000002d2a067291 */ /* 0x000fe4000f8e603f */
[----:B------:R-:W-:Y:S01]  /*14b0*/  USHF.R.U32.HI UR4, URZ, 0x4, UR4 ;  /* 0x000000043f047899 */ /* 0x000fe20008011604 */
[----:B------:R-:W-:Y:S01]  /*14c0*/  UMOV UR13, 0x40000040 ;  /* 0x40000040000d7882 */ /* 0x000fe20000000000 */
[----:B------:R-:W-:-:S02]  /*14d0*/  UMOV UR15, 0x40000040 ;  /* 0x40000040000f7882 */ /* 0x000fc40000000000 */
[----:B------:R-:W-:Y:S01]  /*14e0*/  ULOP3.LUT UR4, UR4, 0x3fff, URZ, 0xc0, !UPT ;  /* 0x00003fff04047892 */ /* 0x000fe2000f8ec03f */
[----:B------:R-:W-:Y:S01]  /*14f0*/  UMOV UR12, UR6 ;  /* 0x00000006000c7c82 */ /* 0x000fe20008000000 */
[----:B------:R-:W-:Y:S02]  /*1500*/  UMOV UR5, 0x40000040 ;  /* 0x4000004000057882 */ /* 0x000fe40000000000 */
[----:B------:R-:W-:Y:S01]  /*1510*/  ULOP3.LUT UR8, UR4, 0x10000, URZ, 0xfc, !UPT ;  /* 0x0001000004087892 */ /* 0x000fe2000f8efc3f */
[----:B------:R-:W-:-:S03]  /*1520*/  UMOV UR7, 0x40000040 ;  /* 0x4000004000077882 */ /* 0x000fc60000000000 */
[----:B------:R-:W-:-:S04]  /*1530*/  ULEA UR4, UR42, UR8, 0xb ;  /* 0x000000082a047291 */ /* 0x000fc8000f8e583f */
[----:B------:R-:W-:-:S03]  /*1540*/  UIADD3 UR9, UR4, 0x606, URZ ;  /* 0x0000060604097890 */ /* 0x000fc6000fffe03f */
[----:B------:R-:W-:Y:S02]  /*1550*/  UMOV UR14, UR4 ;  /* 0x00000004000e7c82 */ /* 0x000fe40008000000 */
[----:B------:R-:W-:Y:S01]  /*1560*/  HGMMA.64x64x8.F32.TF32 R24, gdesc[UR12], RZ, !UPT, gsb0 ;  /* 0x04e000000c1879f0 */ /* 0x000fe2000c0028ff */
[----:B------:R-:W-:Y:S02]  /*1570*/  UIADD3 UR12, UR6, 0x2, URZ ;  /* 0x00000002060c7890 */ /* 0x000fe4000fffe03f */
[----:B------:R-:W-:Y:S01]  /*1580*/  UIADD3 UR14, UR4, 0x2, URZ ;  /* 0x00000002040e7890 */ /* 0x000fe2000fffe03f */
[----:B------:R-:W-:Y:S01]  /*1590*/  UMOV UR13, 0x40000040 ;  /* 0x40000040000d7882 */ /* 0x000fe20000000000 */
[----:B------:R-:W-:Y:S01]  /*15a0*/  UMOV UR15, 0x40000040 ;  /* 0x40000040000f7882 */ /* 0x000fe20000000000 */
[----:B------:R-:W-:Y:S02]  /*15b0*/  WARPGROUP.DEPBAR.LE gsb0, 0x0 ;  /* 0x00008000000079c5 */ /* 0x000fe40000010000 */
[----:B------:R-:W-:-:S06]  /*15c0*/  WARPGROUP.ARRIVE ;  /* 0x00000000000079c5 */ /* 0x000fcc0000000000 */
[----:B------:R-:W-:Y:S01]  /*15d0*/  HGMMA.64x64x8.F32.TF32 R24, gdesc[UR12], R24, gsb0 ;  /* 0x04e000000c1879f0 */ /* 0x000fe20008002818 */
        /* <DEDUP_REMOVED lines=88> */
[----:B------:R-:W-:-:S07]  /*1b60*/  UIADD3 UR6, UR6, 0xc06, URZ ;  /* 0x00000c0606067890 */ /* 0x000fce000fffe03f */
[----:B------:R-:W-:Y:S01]  /*1b70*/  UMOV UR4, UR6 ;  /* 0x0000000600047c82 */ /* 0x000fe20008000000 */
[----:B------:R-:W-:Y:S01]  /*1b80*/  UMOV UR6, UR9 ;  /* 0x0000000900067c82 */ /* 0x000fe20008000000 */
[----:B------:R-:W-:Y:S02]  /*1b90*/  WARPGROUP.DEPBAR.LE gsb0, 0x0 ;  /* 0x00008000000079c5 */ /* 0x000fe40000010000 */
[----:B------:R-:W-:-:S06]  /*1ba0*/  WARPGROUP.ARRIVE ;  /* 0x00000000000079c5 */ /* 0x000fcc0000000000 */
[----:B------:R-:W-:Y:S03]  /*1bb0*/  HGMMA.64x64x8.F32.TF32 R24, gdesc[UR12], R24, gsb0 ;  /* 0x04e000000c1879f0 */ /* 0x000fe60008002818 */
[----:B------:R-:W-:Y:S02]  /*1bc0*/  WARPGROUP.DEPBAR.LE gsb0, 0x0 ;  /* 0x00008000000079c5 */ /* 0x000fe40000010000 */
[----:B------:R-:W-:-:S06]  /*1bd0*/  WARPGROUP.ARRIVE ;  /* 0x00000000000079c5 */ /* 0x000fcc0000000000 */
[----:B------:R-:W-:Y:S03]  /*1be0*/  HGMMA.64x64x8.F32.TF32 R24, gdesc[UR4], R24, gsb0 ;  /* 0x04e00000041879f0 */ /* 0x000fe60008002818 */
[----:B------:R-:W-:Y:S02]  /*1bf0*/  WARPGROUP.DEPBAR.LE gsb0, 0x0 ;  /* 0x00008000000079c5 */ /* 0x000fe40000010000 */
[----:B------:R-:W-:Y:S05]  /*1c00*/  @!P2 BRA `(.L_x_18) ;  /* 0x00000008006ca947 */ /* 0x000fea0003800000 */
[----:B------:R-:W-:Y:S01]  /*1c10*/  UIADD3 UR13, UR42, 0x1, URZ ;  /* 0x000000012a0d7890 */ /* 0x000fe2000fffe03f */
[----:B01----:R-:W-:Y:S01]  /*1c20*/  IMAD.U32 R0, RZ, RZ, UR44 ;  /* 0x0000002cff007e24 */ /* 0x003fe2000f8e00ff */
[----:B------:R-:W-:Y:S02]  /*1c30*/  UMOV UR9, UR42 ;  /* 0x0000002a00097c82 */ /* 0x000fe40008000000 */
[----:B------:R-:W-:-:S04]  /*1c40*/  UISETP.NE.AND UP0, UPT, UR13, 0x2, UPT ;  /* 0x000000020d00788c */ /* 0x000fc8000bf05270 */
[----:B------:R-:W-:Y:S02]  /*1c50*/  USEL UR4, URZ, 0x1, UP0 ;  /* 0x000000013f047887 */ /* 0x000fe40008000000 */
[----:B------:R-:W-:Y:S02]  /*1c60*/  USEL UR13, UR13, URZ, UP0 ;  /* 0x0000003f0d0d7287 */ /* 0x000fe40008000000 */
[----:B------:R-:W-:-:S06]  /*1c70*/  ULOP3.LUT UR4, UR36, UR4, URZ, 0x3c, !UPT ;  /* 0x0000000424047292 */ /* 0x000fcc000f8e3c3f */
[----:B------:R-:W-:-:S07]  /*1c80*/  IMAD.U32 R5, RZ, RZ, UR4 ;  /* 0x00000004ff057e24 */ /* 0x000fce000f8e00ff */
.L_x_25:
[----:B01----:R-:W-:Y:S05]  /*1c90*/  @!P0 BRA `(.L_x_19) ;  /* 0x0000000000048947 */ /* 0x003fea0003800000 */
[----:B------:R-:W-:Y:S01]  /*1ca0*/  BPT.TRAP 0x1 ;  /* 0x000000040000795c */ /* 0x000fe20000300000 */
.L_x_19:
[----:B------:R-:W0:Y:S01]  /*1cb0*/  S2UR UR4, SR_CgaCtaId ;  /* 0x00000000000479c3 */ /* 0x000e220000008800 */
[----:B------:R-:W-:Y:S01]  /*1cc0*/  UMOV UR10, 0x400 ;  /* 0x00000400000a7882 */ /* 0x000fe20000000000 */
[----:B------:R-:W-:Y:S01]  /*1cd0*/  SHF.L.U32 R3, R5, 0x1f, RZ ;  /* 0x0000001f05037819 */ /* 0x000fe200000006ff */
[----:B0-----:R-:W-:-:S04]  /*1ce0*/  ULEA UR10, UR4, UR10, 0x18 ;  /* 0x0000000a040a7291 */ /* 0x001fc8000f8ec03f */
[----:B------:R-:W-:-:S09]  /*1cf0*/  ULEA UR4, UR13, UR10, 0x3 ;  /* 0x0000000a0d047291 */ /* 0x000fd2000f8e183f */
[----:B------:R0:W1:Y:S01]  /*1d00*/  SYNCS.PHASECHK.TRANS64.TRYWAIT P1, [UR4], R3 ;  /* 0x00000003ff0075a7 */ /* 0x0000620008020144 */
[----:B------:R-:W-:Y:S05]  /*1d10*/  @!P0 BRA `(.L_x_20) ;  /* 0x0000000000048947 */ /* 0x000fea0003800000 */
[----:B------:R-:W-:Y:S01]  /*1d20*/  BPT.TRAP 0x1 ;  /* 0x000000040000795c */ /* 0x000fe20000300000 */
.L_x_20:
[----:B-1----:R-:W-:Y:S05]  /*1d30*/  @P1 BRA `(.L_x_21) ;  /* 0x0000000000081947 */ /* 0x002fea0003800000 */
[----:B------:R-:W1:Y:S02]  /*1d40*/  SYNCS.PHASECHK.TRANS64.TRYWAIT P1, [UR4], R3 ;  /* 0x00000003ff0075a7 */ /* 0x000e640008020144 */
[----:B-1----:R-:W-:Y:S05]  /*1d50*/  @!P1 BRA `(.L_x_22) ;  /* 0x0000004800a49947 */ /* 0x002fea0003800000 */
.L_x_21:
[----:B------:R-:W-:Y:S01]  /*1d60*/  ULEA UR12, UR13, UR8, 0xb ;  /* 0x000000080d0c7291 */ /* 0x000fe2000f8e583f */
[----:B------:R-:W-:Y:S01]  /*1d70*/  WARPGROUP.ARRIVE ;  /* 0x00000000000079c5 */ /* 0x000fe20000000000 */
[----:B------:R-:W-:Y:S01]  /*1d80*/  ULEA UR11, UR13, UR45, 0xc ;  /* 0x0000002d0d0b7291 */ /* 0x000fe2000f8e603f */
[----:B------:R-:W-:Y:S01]  /*1d90*/  UMOV UR7, 0x40000040 ;  /* 0x4000004000077882 */ /* 0x000fe20000000000 */
[----:B------:R-:W-:-:S03]  /*1da0*/  UMOV UR5, 0x40000040 ;  /* 0x4000004000057882 */ /* 0x000fc60000000000 */
[----:B------:R-:W-:Y:S02]  /*1db0*/  UMOV UR6, UR12 ;  /* 0x0000000c00067c82 */ /* 0x000fe40008000000 */
[----:B------:R-:W-:Y:S02]  /*1dc0*/  UMOV UR4, UR11 ;  /* 0x0000000b00047c82 */ /* 0x000fe40008000000 */
[----:B------:R-:W-:Y:S01]  /*1dd0*/  HGMMA.64x64x8.F32.TF32 R24, gdesc[UR4], R24, gsb0 ;  /* 0x04e00000041879f0 */ /* 0x000fe20008002818 */
[----:B------:R-:W-:Y:S02]  /*1de0*/  UIADD3 UR6, UR12, 0x2, URZ ;  /* 0x000000020c067890 */ /* 0x000fe4000fffe03f */
[----:B------:R-:W-:Y:S01]  /*1df0*/  UIADD3 UR4, UR11, 0x2, URZ ;  /* 0x000000020b047890 */ /* 0x000fe2000fffe03f */
[----:B------:R-:W-:Y:S01]  /*1e00*/  UMOV UR7, 0x40000040 ;  /* 0x4000004000077882 */ /* 0x000fe20000000000 */
[----:B------:R-:W-:Y:S01]  /*1e10*/  UMOV UR5, 0x40000040 ;  /* 0x4000004000057882 */ /* 0x000fe20000000000 */
[----:B------:R-:W-:-:S02]  /*1e20*/  WARPGROUP.DEPBAR.LE gsb0, 0x0 ;  /* 0x00008000000079c5 */ /* 0x000fc40000010000 */
        /* <DEDUP_REMOVED lines=99> */
[----:B------:R-:W-:Y:S03]  /*2460*/  HGMMA.64x64x8.F32.TF32 R24, gdesc[UR4], R24, gsb0 ;  /* 0x04e00000041879f0 */ /* 0x000fe60008002818 */
[----:B------:R-:W-:Y:S02]  /*2470*/  WARPGROUP.DEPBAR.LE gsb0, 0x0 ;  /* 0x00008000000079c5 */ /* 0x000fe40000010000 */
[----:B------:R-:W-:Y:S05]  /*2480*/  @!P0 BRA `(.L_x_23) ;  /* 0x0000000000048947 */ /* 0x000fea0003800000 */
[----:B------:R-:W-:Y:S01]  /*2490*/  BPT.TRAP 0x1 ;  /* 0x000000040000795c */ /* 0x000fe20000300000 */
.L_x_23:
[----:B------:R-:W-:Y:S01]  /*24a0*/  ULEA UR10, UR9, UR10, 0x3 ;  /* 0x0000000a090a7291 */ /* 0x000fe2000f8e183f */
[----:B------:R-:W-:-:S03]  /*24b0*/  ISETP.GT.U32.AND P1, PT, R18, 0x1, PT ;  /* 0x000000011200780c */ /* 0x000fc60003f24070 */
[----:B------:R-:W-:-:S04]  /*24c0*/  UIADD3 UR10, UR10, 0x10, URZ ;  /* 0x000000100a0a7890 */ /* 0x000fc8000fffe03f */
[----:B------:R-:W-:-:S09]  /*24d0*/  UPRMT UR10, URZ, 0x654, UR10 ;  /* 0x000006543f0a7896 */ /* 0x000fd2000800000a */
[----:B------:R-:W-:Y:S01]  /*24e0*/  SYNCS.ARRIVE.TRANS64.RED.A1T0 RZ, [UR10], RZ ;  /* 0x000000ffffff79a7 */ /* 0x000fe2000810040a */
[----:B------:R-:W-:Y:S05]  /*24f0*/  @P1 BRA `(.L_x_24) ;  /* 0x0000000000041947 */ /* 0x000fea0003800000 */
[----:B------:R-:W-:Y:S01]  /*2500*/  BPT.TRAP 0x1 ;  /* 0x000000040000795c */ /* 0x000fe20000300000 */
.L_x_24:
[----:B------:R-:W-:Y:S01]  /*2510*/  UIADD3 UR13, UR13, 0x1, URZ ;  /* 0x000000010d0d7890 */ /* 0x000fe2000fffe03f */
[C---:B------:R-:W-:Y:S01]  /*2520*/  ISETP.GT.AND P1, PT, R0.reuse, 0x1, PT ;  /* 0x000000010000780c */ /* 0x040fe20003f24270 */
[----:B------:R-:W-:Y:S01]  /*2530*/  UIADD3 UR9, UR9, 0x1, URZ ;  /* 0x0000000109097890 */ /* 0x000fe2000fffe03f */
[----:B------:R-:W-:Y:S01]  /*2540*/  VIADD R0, R0, 0xffffffff ;  /* 0xffffffff00007836 */ /* 0x000fe20000000000 */
[----:B------:R-:W-:Y:S02]  /*2550*/  UISETP.NE.AND UP0, UPT, UR13, 0x2, UPT ;  /* 0x000000020d00788c */ /* 0x000fe4000bf05270 */
[----:B------:R-:W-:Y:S02]  /*2560*/  UISETP.NE.AND UP1, UPT, UR9, 0x2, UPT ;  /* 0x000000020900788c */ /* 0x000fe4000bf25270 */
[----:B------:R-:W-:Y:S02]  /*2570*/  USEL UR4, URZ, 0x1, UP0 ;  /* 0x000000013f047887 */ /* 0x000fe40008000000 */
[----:B------:R-:W-:-:S02]  /*2580*/  USEL UR13, UR13, URZ, UP0 ;  /* 0x0000003f0d0d7287 */ /* 0x000fc40008000000 */
[----:B------:R-:W-:Y:S02]  /*2590*/  USEL UR9, UR9, URZ, UP1 ;  /* 0x0000003f09097287 */ /* 0x000fe40008800000 */
[----:B------:R-:W-:Y:S01]  /*25a0*/  LOP3.LUT R5, R5, UR4, RZ, 0x3c, !PT ;  /* 0x0000000405057c12 */ /* 0x000fe2000f8e3cff */
[----:B------:R-:W-:Y:S09]  /*25b0*/  @P1 BRA `(.L_x_25) ;  /* 0xfffffff400b41947 */ /* 0x000ff2000383ffff */
.L_x_18:
[----:B01----:R-:W0:Y:S02]  /*25c0*/  LDC R0, c[0x0][0x28c] ;  /* 0x0000a300ff007b82 */ /* 0x003e240000000800 */
[----:B0-----:R-:W-:-:S13]  /*25d0*/  ISETP.GE.AND P1, PT, R0, 0x1, PT ;  /* 0x000000010000780c */ /* 0x001fda0003f26270 */
[----:B------:R-:W-:Y:S05]  /*25e0*/  @!P1 BRA `(.L_x_26) ;  /* 0x0000000000389947 */ /* 0x000fea0003800000 */
[----:B------:R-:W-:Y:S05]  /*25f0*/  @!P0 BRA `(.L_x_27) ;  /* 0x0000000000048947 */ /* 0x000fea0003800000 */
[----:B------:R-:W-:Y:S01]  /*2600*/  BPT.TRAP 0x1 ;  /* 0x000000040000795c */ /* 0x000fe20000300000 */
.L_x_27:
[----:B------:R-:W0:Y:S01]  /*2610*/  S2UR UR6, SR_CgaCtaId ;  /* 0x00000000000679c3 */ /* 0x000e220000008800 */
[----:B------:R-:W-:Y:S01]  /*2620*/  UIADD3 UR4, UR44, UR42, URZ ;  /* 0x0000002a2c047290 */ /* 0x000fe2000fffe03f */
[----:B------:R-:W-:Y:S01]  /*2630*/  ISETP.GT.U32.AND P0, PT, R18, 0x1, PT ;  /* 0x000000011200780c */ /* 0x000fe20003f04070 */
[----:B------:R-:W-:Y:S02]  /*2640*/  UMOV UR5, 0x400 ;  /* 0x0000040000057882 */ /* 0x000fe40000000000 */
[----:B------:R-:W-:-:S04]  /*2650*/  USHF.L.U32 UR4, UR4, 0x3, URZ ;  /* 0x0000000304047899 */ /* 0x000fc8000800063f */
[----:B------:R-:W-:Y:S02]  /*2660*/  ULOP3.LUT UR4, UR4, 0x8, URZ, 0xc0, !UPT ;  /* 0x0000000804047892 */ /* 0x000fe4000f8ec03f */
[----:B0-----:R-:W-:-:S04]  /*2670*/  ULEA UR5, UR6, UR5, 0x18 ;  /* 0x0000000506057291 */ /* 0x001fc8000f8ec03f */
[----:B------:R-:W-:-:S04]  /*2680*/  UIADD3 UR4, UR5, 0x10, UR4 ;  /* 0x0000001005047890 */ /* 0x000fc8000fffe004 */
[----:B------:R-:W-:-:S09]  /*2690*/  UPRMT UR4, URZ, 0x654, UR4 ;  /* 0x000006543f047896 */ /* 0x000fd20008000004 */
[----:B------:R-:W-:Y:S01]  /*26a0*/  SYNCS.ARRIVE.TRANS64.RED.A1T0 RZ, [UR4], RZ ;  /* 0x000000ffffff79a7 */ /* 0x000fe20008100404 */
[----:B------:R-:W-:Y:S05]  /*26b0*/  @P0 BRA `(.L_x_26) ;  /* 0x0000000000040947 */ /* 0x000fea0003800000 */
[----:B------:R-:W-:Y:S01]  /*26c0*/  BPT.TRAP 0x1 ;  /* 0x000000040000795c */ /* 0x000fe20000300000 */
.L_x_26:
[----:B------:R-:W-:Y:S01]  /*26d0*/  IMAD.SHL.U32 R6, R68, 0x40, RZ ;  /* 0x0000004044067824 */ /* 0x000fe200078e00ff */
[----:B------:R-:W-:Y:S01]  /*26e0*/  ULDC UR6, c[0x0][0x288] ;  /* 0x0000a20000067ab9 */ /* 0x000fe20000000800 */
[----:B------:R-:W-:Y:S01]  /*26f0*/  SHF.R.S32.HI R9, RZ, 0x1f, R67 ;  /* 0x0000001fff097819 */ /* 0x000fe20000011443 */
[C---:B------:R-:W-:Y:S01]  /*2700*/  IMAD.SHL.U32 R8, R69.reuse, 0x80, RZ ;  /* 0x0000008045087824 */ /* 0x040fe200078e00ff */
[----:B------:R-:W-:Y:S01]  /*2710*/  ULDC.64 UR4, c[0x0][0x5d0] ;  /* 0x0001740000047ab9 */ /* 0x000fe20000000a00 */
[C---:B------:R-:W-:Y:S01]  /*2720*/  LOP3.LUT R10, R6.reuse, 0x6, R61, 0xf8, !PT ;  /* 0x00000006060a7812 */ /* 0x040fe200078ef83d */
[----:B------:R-:W-:Y:S01]  /*2730*/  IMAD.WIDE R68, R69, 0x80, R22 ;  /* 0x0000008045447825 */ /* 0x000fe200078e0216 */
[----:B------:R-:W-:Y:S01]  /*2740*/  ISETP.GE.AND P0, PT, R6, UR6, PT ;  /* 0x0000000606007c0c */ /* 0x000fe2000bf06270 */
[----:B------:R-:W-:Y:S01]  /*2750*/  ULDC UR6, c[0x0][0x284] ;  /* 0x0000a10000067ab9 */ /* 0x000fe20000000800 */
[----:B------:R-:W-:Y:S01]  /*2760*/  SHF.R.S32.HI R11, RZ, 0x1f, R10 ;  /* 0x0000001fff0b7819 */ /* 0x000fe2000001140a */
[----:B------:R-:W-:Y:S01]  /*2770*/  IMAD R0, R9, UR4, RZ ;  /* 0x0000000409007c24 */ /* 0x000fe2000f8e02ff */
[----:B------:R-:W-:-:S03]  /*2780*/  ISETP.GE.OR P0, PT, R8, UR6, P0 ;  /* 0x0000000608007c0c */ /* 0x000fc60008706670 */
[C---:B------:R-:W-:Y:S02]  /*2790*/  IMAD R3, R67.reuse, UR5, R0 ;  /* 0x0000000543037c24 */ /* 0x040fe4000f8e0200 */
[----:B------:R-:W-:Y:S01]  /*27a0*/  IMAD.WIDE.U32 R4, R67, UR4, R10 ;  /* 0x0000000443047c25 */ /* 0x000fe2000f8e000a */
[----:B------:R-:W-:-:S03]  /*27b0*/  ULDC.64 UR4, c[0x0][0x5c8] ;  /* 0x0001720000047ab9 */ /* 0x000fc60000000a00 */
[----:B------:R-:W-:Y:S02]  /*27c0*/  IMAD R7, R69, UR4, RZ ;  /* 0x0000000445077c24 */ /* 0x000fe4000f8e02ff */
[----:B------:R-:W-:Y:S02]  /*27d0*/  IMAD.IADD R5, R5, 0x1, R3 ;  /* 0x0000000105057824 */ /* 0x000fe400078e0203 */
[C---:B------:R-:W-:Y:S02]  /*27e0*/  IMAD R7, R68.reuse, UR5, R7 ;  /* 0x0000000544077c24 */ /* 0x040fe4000f8e0207 */
[----:B------:R-:W-:-:S04]  /*27f0*/  IMAD.WIDE.U32 R70, R68, UR4, R4 ;  /* 0x0000000444467c25 */ /* 0x000fc8000f8e0004 */
[----:B------:R-:W-:Y:S01]  /*2800*/  IMAD.MOV.U32 R0, RZ, RZ, -0x1 ;  /* 0xffffffffff007424 */ /* 0x000fe200078e00ff */
[----:B------:R-:W-:Y:S06]  /*2810*/  @P0 BRA `(.L_x_28) ;  /* 0x0000002000780947 */ /* 0x000fec0003800000 */
[----:B-----5:R-:W-:Y:S01]  /*2820*/  FSETP.NEU.AND P1, PT, R56, RZ, PT ;  /* 0x000000ff3800720b */ /* 0x020fe20003f2d000 */
[----:B------:R-:W-:Y:S01]  /*2830*/  IMAD.IADD R6, R60, 0x1, -R6 ;  /* 0x000000013c067824 */ /* 0x000fe200078e0a06 */
[----:B------:R-:W-:Y:S01]  /*2840*/  BSSY B0, `(.L_x_28) ;  /* 0x000021b000007945 */ /* 0x000fe20003800000 */
[----:B------:R-:W-:Y:S02]  /*2850*/  IMAD.IADD R3, R65, 0x1, -R8 ;  /* 0x0000000141037824 */ /* 0x000fe400078e0a08 */
[----:B------:R-:W-:Y:S01]  /*2860*/  IMAD.IADD R81, R71, 0x1, R7 ;  /* 0x0000000147517824 */ /* 0x000fe200078e0207 */
[----:B------:R-:W-:-:S04]  /*2870*/  ISETP.GT.AND P0, PT, R6, RZ, PT ;  /* 0x000000ff0600720c */ /* 0x000fc80003f04270 */
[----:B------:R-:W-:-:S03]  /*2880*/  ISETP.GT.AND P2, PT, R3, RZ, P0 ;  /* 0x000000ff0300720c */ /* 0x000fc60000744270 */
[----:B------:R-:W-:Y:S10]  /*2890*/  @!P1 BRA `(.L_x_29) ;  /* 0x0000001400dc9947 */ /* 0x000ff40003800000 */
[----:B------:R-:W0:Y:S01]  /*28a0*/  LDC.64 R74, c[0x0][0x5b8] ;  /* 0x00016e00ff4a7b82 */ /* 0x000e220000000a00 */
[----:B------:R-:W-:-:S07]  /*28b0*/  ULDC.64 UR4, c[0x0][0x5c0] ;  /* 0x0001700000047ab9 */ /* 0x000fce0000000a00 */
[----:B------:R-:W1:Y:S08]  /*28c0*/  LDC.64 R76, c[0x0][0x5b0] ;  /* 0x00016c00ff4c7b82 */ /* 0x000e700000000a00 */
[----:B------:R-:W2:Y:S01]  /*28d0*/  LDC.64 R78, c[0x0][0x5a8] ;  /* 0x00016a00ff4e7b82 */ /* 0x000ea20000000a00 */
[-C--:B0-----:R-:W-:Y:S02]  /*28e0*/  IMAD R4, R9, R74.reuse, RZ ;  /* 0x0000004a09047224 */ /* 0x081fe400078e02ff */
[----:B------:R-:W-:-:S04]  /*28f0*/  IMAD.WIDE.U32 R72, R67, R74, R10 ;  /* 0x0000004a43487225 */ /* 0x000fc800078e000a */
[----:B------:R-:W-:Y:S02]  /*2900*/  IMAD R71, R67, R75, R4 ;  /* 0x0000004b43477224 */ /* 0x000fe400078e0204 */
[-C--:B-1----:R-:W-:Y:S02]  /*2910*/  IMAD R4, R69, R76.reuse, RZ ;  /* 0x0000004c45047224 */ /* 0x082fe400078e02ff */
[----:B------:R-:W-:Y:S02]  /*2920*/  IMAD.IADD R13, R73, 0x1, R71 ;  /* 0x00000001490d7824 */ /* 0x000fe400078e0247 */
[----:B------:R-:W-:Y:S02]  /*2930*/  IMAD.MOV.U32 R12, RZ, RZ, R72 ;  /* 0x000000ffff0c7224 */ /* 0x000fe400078e0048 */
[C---:B------:R-:W-:Y:S02]  /*2940*/  IMAD R69, R68.reuse, R77, R4 ;  /* 0x0000004d44457224 */ /* 0x040fe400078e0204 */
[----:B------:R-:W-:-:S04]  /*2950*/  IMAD.WIDE.U32 R4, R68, R76, R12 ;  /* 0x0000004c44047225 */ /* 0x000fc800078e000c */
[----:B------:R-:W-:Y:S01]  /*2960*/  IMAD.IADD R5, R5, 0x1, R69 ;  /* 0x0000000105057824 */ /* 0x000fe200078e0245 */
[----:B--2---:R-:W-:-:S04]  /*2970*/  LEA R14, P1, R4, R78, 0x2 ;  /* 0x0000004e040e7211 */ /* 0x004fc800078210ff */
[----:B------:R-:W-:-:S05]  /*2980*/  LEA.HI.X R15, R4, R79, R5, 0x2, P1 ;  /* 0x0000004f040f7211 */ /* 0x000fca00008f1405 */
[----:B------:R0:W2:Y:S01]  /*2990*/  @P2 LDG.E.LTC128B R7, desc[UR40][R14.64] ;  /* 0x000000280e072981 */ /* 0x0000a2000c1e1920 */
[----:B------:R-:W-:Y:S01]  /*29a0*/  LEA R8, P3, R70, UR4, 0x2 ;  /* 0x0000000446087c11 */ /* 0x000fe2000f8610ff */
[----:B------:R-:W-:Y:S01]  /*29b0*/  IMAD.WIDE.U32 R4, R68, R76, R10 ;  /* 0x0000004c44047225 */ /* 0x000fe200078e000a */
[----:B------:R-:W-:Y:S01]  /*29c0*/  ISETP.GT.AND P1, PT, R6, 0x1, PT ;  /* 0x000000010600780c */ /* 0x000fe20003f24270 */
[----:B------:R-:W-:Y:S02]  /*29d0*/  BSSY B1, `(.L_x_30) ;  /* 0x0000012000017945 */ /* 0x000fe40003800000 */
[----:B------:R-:W-:Y:S02]  /*29e0*/  IMAD.IADD R5, R69, 0x1, R5 ;  /* 0x0000000145057824 */ /* 0x000fe400078e0205 */
[----:B------:R-:W-:Y:S01]  /*29f0*/  IMAD.WIDE.U32 R20, R67, R74, R4 ;  /* 0x0000004a43147225 */ /* 0x000fe200078e0004 */
[----:B0-----:R-:W-:-:S03]  /*2a00*/  SHF.L.U64.HI R15, R76, 0x3, R77 ;  /* 0x000000034c0f7819 */ /* 0x001fc6000001024d */
[----:B------:R-:W-:Y:S01]  /*2a10*/  IMAD.IADD R5, R71, 0x1, R21 ;  /* 0x0000000147057824 */ /* 0x000fe200078e0215 */
[----:B------:R-:W-:Y:S01]  /*2a20*/  LEA R4, P4, R20, R78, 0x2 ;  /* 0x0000004e14047211 */ /* 0x000fe200078810ff */
[----:B------:R-:W-:-:S03]  /*2a30*/  IMAD.SHL.U32 R14, R76, 0x8, RZ ;  /* 0x000000084c0e7824 */ /* 0x000fc600078e00ff */
[----:B------:R-:W-:Y:S01]  /*2a40*/  LEA.HI.X R5, R20, R79, R5, 0x2, P4 ;  /* 0x0000004f14057211 */ /* 0x000fe200020f1405 */
[----:B------:R-:W-:Y:S01]  /*2a50*/  IMAD.WIDE.U32 R20, R68, R76, R14 ;  /* 0x0000004c44147225 */ /* 0x000fe200078e000e */
[----:B--2---:R-:W-:-:S05]  /*2a60*/  LOP3.LUT R9, R7, 0xffffe000, RZ, 0xc0, !PT ;  /* 0xffffe00007097812 */ /* 0x004fca00078ec0ff */
[----:B------:R-:W-:-:S04]  /*2a70*/  FMUL R9, R9, R56 ;  /* 0x0000003809097220 */ /* 0x000fc80000400000 */
[----:B------:R-:W-:Y:S01]  /*2a80*/  FFMA R75, R24, R19, R9 ;  /* 0x00000013184b7223 */ /* 0x000fe20000000009 */
[----:B------:R-:W-:Y:S02]  /*2a90*/  LEA.HI.X R9, R70, UR5, R81, 0x2, P3 ;  /* 0x0000000546097c11 */ /* 0x000fe400098f1451 */
[----:B------:R-:W-:Y:S02]  /*2aa0*/  ISETP.GT.AND P3, PT, R3, RZ, P1 ;  /* 0x000000ff0300720c */ /* 0x000fe40000f64270 */
[----:B------:R-:W-:-:S05]  /*2ab0*/  F2FP.TF32.F32.PACK_B R75, R75 ;  /* 0x0000004bff4b723e */ /* 0x000fca00024050ff */
[----:B------:R0:W-:Y:S06]  /*2ac0*/  @P2 STG.E desc[UR40][R8.64], R75 ;  /* 0x0000004b08002986 */ /* 0x0001ec000c101928 */
[----:B------:R-:W-:Y:S05]  /*2ad0*/  @!P3 BRA `(.L_x_31) ;  /* 0x000000000004b947 */ /* 0x000fea0003800000 */
[----:B------:R1:W5:Y:S02]  /*2ae0*/  LDG.E.LTC128B R7, desc[UR40][R4.64+0x4] ;  /* 0x0000042804077981 */ /* 0x000364000c1e1920 */
.L_x_31:
[----:B------:R-:W-:Y:S05]  /*2af0*/  BSYNC B1 ;  /* 0x0000000000017941 */ /* 0x000fea0003800000 */
.L_x_30:
[----:B-----5:R-:W-:Y:S01]  /*2b00*/  LOP3.LUT R15, R7, 0xffffe000, RZ, 0xc0, !PT ;  /* 0xffffe000070f7812 */ /* 0x020fe200078ec0ff */
[----:B------:R-:W-:Y:S01]  /*2b10*/  IMAD.IADD R69, R69, 0x1, R21 ;  /* 0x0000000145457824 */ /* 0x000fe200078e0215 */
[----:B------:R-:W-:Y:S01]  /*2b20*/  IADD3 R72, P2, R72, R20, RZ ;  /* 0x0000001448487210 */ /* 0x000fe20007f5e0ff */
[----:B------:R-:W-:Y:S01]  /*2b30*/  IMAD.MOV.U32 R24, RZ, RZ, R7 ;  /* 0x000000ffff187224 */ /* 0x000fe200078e0007 */
[----:B------:R-:W-:Y:S01]  /*2b40*/  ISETP.GT.AND P0, PT, R3, 0x8, P0 ;  /* 0x000000080300780c */ /* 0x000fe20000704270 */
[----:B------:R-:W-:Y:S02]  /*2b50*/  FMUL R12, R15, R56 ;  /* 0x000000380f0c7220 */ /* 0x000fe40000400000 */
[----:B------:R-:W-:Y:S01]  /*2b60*/  IMAD.X R13, R69, 0x1, R13, P2 ;  /* 0x00000001450d7824 */ /* 0x000fe200010e060d */
[----:B------:R-:W-:Y:S01]  /*2b70*/  LEA R14, P2, R72, R78, 0x2 ;  /* 0x0000004e480e7211 */ /* 0x000fe200078410ff */
[----:B------:R-:W-:-:S03]  /*2b80*/  FFMA R25, R25, R19, R12 ;  /* 0x0000001319197223 */ /* 0x000fc6000000000c */
[----:B------:R-:W-:Y:S02]  /*2b90*/  LEA.HI.X R15, R72, R79, R13, 0x2, P2 ;  /* 0x0000004f480f7211 */ /* 0x000fe400010f140d */
[----:B------:R-:W-:-:S05]  /*2ba0*/  F2FP.TF32.F32.PACK_B R25, R25 ;  /* 0x00000019ff19723e */ /* 0x000fca00024050ff */
[----:B------:R2:W-:Y:S04]  /*2bb0*/  @P3 STG.E desc[UR40][R8.64+0x4], R25 ;  /* 0x0000041908003986 */ /* 0x0005e8000c101928 */
[----:B------:R-:W3:Y:S01]  /*2bc0*/  @P0 LDG.E.LTC128B R24, desc[UR40][R14.64] ;  /* 0x000000280e180981 */ /* 0x000ee2000c1e1920 */
[----:B------:R-:W-:Y:S01]  /*2bd0*/  IADD3 R20, P2, R10, R20, RZ ;  /* 0x000000140a147210 */ /* 0x000fe20007f5e0ff */
[----:B------:R-:W-:Y:S01]  /*2be0*/  BSSY B1, `(.L_x_32) ;  /* 0x0000011000017945 */ /* 0x000fe20003800000 */
[----:B------:R-:W-:-:S03]  /*2bf0*/  ISETP.GT.AND P1, PT, R3, 0x8, P1 ;  /* 0x000000080300780c */ /* 0x000fc60000f24270 */
[----:B------:R-:W-:Y:S01]  /*2c00*/  IMAD.X R21, R11, 0x1, R69, P2 ;  /* 0x000000010b157824 */ /* 0x000fe200010e0645 */
[C---:B------:R-:W-:Y:S02]  /*2c10*/  SHF.L.U64.HI R11, R57.reuse, 0x2, R58 ;  /* 0x00000002390b7819 */ /* 0x040fe4000001023a */
[----:B------:R-:W-:Y:S01]  /*2c20*/  LEA R12, P2, R57, R8, 0x2 ;  /* 0x00000008390c7211 */ /* 0x000fe200078410ff */
[----:B------:R-:W-:-:S04]  /*2c30*/  IMAD.WIDE.U32 R20, R67, R74, R20 ;  /* 0x0000004a43147225 */ /* 0x000fc800078e0014 */
[----:B------:R-:W-:Y:S01]  /*2c40*/  IMAD.X R13, R11, 0x1, R9, P2 ;  /* 0x000000010b0d7824 */ /* 0x000fe200010e0609 */
[----:B------:R-:W-:Y:S02]  /*2c50*/  LEA R10, P3, R20, R78, 0x2 ;  /* 0x0000004e140a7211 */ /* 0x000fe400078610ff */
[----:B---3--:R-:W-:-:S05]  /*2c60*/  LOP3.LUT R7, R24, 0xffffe000, RZ, 0xc0, !PT ;  /* 0xffffe00018077812 */ /* 0x008fca00078ec0ff */
[----:B------:R-:W-:-:S04]  /*2c70*/  FMUL R7, R7, R56 ;  /* 0x0000003807077220 */ /* 0x000fc80000400000 */
[----:B------:R-:W-:Y:S01]  /*2c80*/  FFMA R67, R26, R19, R7 ;  /* 0x000000131a437223 */ /* 0x000fe20000000007 */
[----:B------:R-:W-:-:S04]  /*2c90*/  IMAD.IADD R7, R71, 0x1, R21 ;  /* 0x0000000147077824 */ /* 0x000fc800078e0215 */
[----:B------:R-:W-:Y:S02]  /*2ca0*/  F2FP.TF32.F32.PACK_B R67, R67 ;  /* 0x00000043ff43723e */ /* 0x000fe400024050ff */
[----:B------:R-:W-:-:S03]  /*2cb0*/  LEA.HI.X R11, R20, R79, R7, 0x2, P3 ;  /* 0x0000004f140b7211 */ /* 0x000fc600018f1407 */
[----:B------:R2:W-:Y:S01]  /*2cc0*/  @P0 STG.E desc[UR40][R12.64], R67 ;  /* 0x000000430c000986 */ /* 0x0005e2000c101928 */
[----:B------:R-:W-:Y:S05]  /*2cd0*/  @!P1 BRA `(.L_x_33) ;  /* 0x0000000000049947 */ /* 0x000fea0003800000 */
[----:B------:R3:W5:Y:S02]  /*2ce0*/  LDG.E.LTC128B R24, desc[UR40][R10.64+0x4] ;  /* 0x000004280a187981 */ /* 0x000764000c1e1920 */
.L_x_33:
[----:B------:R-:W-:Y:S05]  /*2cf0*/  BSYNC B1 ;  /* 0x0000000000017941 */ /* 0x000fea0003800000 */
.L_x_32:
[----:B-----5:R-:W-:Y:S01]  /*2d00*/  LOP3.LUT R7, R24, 0xffffe000, RZ, 0xc0, !PT ;  /* 0xffffe00018077812 */ /* 0x020fe200078ec0ff */
[----:B------:R-:W-:Y:S01]  /*2d10*/  BSSY B1, `(.L_x_34) ;  /* 0x0000009000017945 */ /* 0x000fe20003800000 */
[----:B------:R-:W-:-:S03]  /*2d20*/  ISETP.GT.AND P0, PT, R6, 0x8, PT ;  /* 0x000000080600780c */ /* 0x000fc60003f04270 */
[----:B------:R-:W-:Y:S01]  /*2d30*/  FMUL R14, R7, R56 ;  /* 0x00000038070e7220 */ /* 0x000fe20000400000 */
[----:B------:R-:W-:-:S03]  /*2d40*/  ISETP.GT.AND P2, PT, R3, RZ, P0 ;  /* 0x000000ff0300720c */ /* 0x000fc60000744270 */
[----:B------:R-:W-:-:S05]  /*2d50*/  FFMA R27, R27, R19, R14 ;  /* 0x000000131b1b7223 */ /* 0x000fca000000000e */
[----:B------:R-:W-:-:S05]  /*2d60*/  F2FP.TF32.F32.PACK_B R27, R27 ;  /* 0x0000001bff1b723e */ /* 0x000fca00024050ff */
[----:B------:R4:W-:Y:S01]  /*2d70*/  @P1 STG.E desc[UR40][R12.64+0x4], R27 ;  /* 0x0000041b0c001986 */ /* 0x0009e2000c101928 */
[----:B------:R-:W-:Y:S05]  /*2d80*/  @!P2 BRA `(.L_x_35) ;  /* 0x000000000004a947 */ /* 0x000fea0003800000 */
[----:B------:R0:W5:Y:S02]  /*2d90*/  LDG.E.LTC128B R24, desc[UR40][R4.64+0x20] ;  /* 0x0000202804187981 */ /* 0x000164000c1e1920 */
.L_x_35:
[----:B------:R-:W-:Y:S05]  /*2da0*/  BSYNC B1 ;  /* 0x0000000000017941 */ /* 0x000fea0003800000 */
.L_x_34:
        /* <DEDUP_REMOVED lines=10> */
.L_x_37:
[----:B------:R-:W-:Y:S05]  /*2e50*/  BSYNC B1 ;  /* 0x0000000000017941 */ /* 0x000fea0003800000 */
.L_x_36:
[----:B0----5:R-:W-:Y:S01]  /*2e60*/  LOP3.LUT R7, R24, 0xffffe000, RZ, 0xc0, !PT ;  /* 0xffffe00018077812 */ /* 0x021fe200078ec0ff */
[----:B------:R-:W-:Y:S01]  /*2e70*/  BSSY B1, `(.L_x_38) ;  /* 0x0000008000017945 */ /* 0x000fe20003800000 */
[----:B------:R-:W-:-:S03]  /*2e80*/  ISETP.GT.AND P0, PT, R3, 0x8, P0 ;  /* 0x000000080300780c */ /* 0x000fc60000704270 */
[----:B------:R-:W-:-:S04]  /*2e90*/  FMUL R14, R7, R56 ;  /* 0x00000038070e7220 */ /* 0x000fc80000400000 */
[----:B------:R-:W-:-:S05]  /*2ea0*/  FFMA R29, R29, R19, R14 ;  /* 0x000000131d1d7223 */ /* 0x000fca000000000e */
[----:B------:R-:W-:-:S05]  /*2eb0*/  F2FP.TF32.F32.PACK_B R29, R29 ;  /* 0x0000001dff1d723e */ /* 0x000fca00024050ff */
[----:B------:R0:W-:Y:S01]  /*2ec0*/  @P3 STG.E desc[UR40][R8.64+0x24], R29 ;  /* 0x0000241d08003986 */ /* 0x0001e2000c101928 */
[----:B------:R-:W-:Y:S05]  /*2ed0*/  @!P0 BRA `(.L_x_39) ;  /* 0x0000000000048947 */ /* 0x000fea0003800000 */
[----:B------:R0:W5:Y:S02]  /*2ee0*/  LDG.E.LTC128B R24, desc[UR40][R10.64+0x20] ;  /* 0x000020280a187981 */ /* 0x000164000c1e1920 */
.L_x_39:
[----:B------:R-:W-:Y:S05]  /*2ef0*/  BSYNC B1 ;  /* 0x0000000000017941 */ /* 0x000fea0003800000 */
.L_x_38:
[----:B-----5:R-:W-:Y:S01]  /*2f00*/  LOP3.LUT R7, R24, 0xffffe000, RZ, 0xc0, !PT ;  /* 0xffffe00018077812 */ /* 0x020fe200078ec0ff */
        /* <DEDUP_REMOVED lines=8> */
.L_x_41:
[----:B------:R-:W-:Y:S05]  /*2f90*/  BSYNC B1 ;  /* 0x0000000000017941 */ /* 0x000fea0003800000 */
.L_x_40:
[----:B0----5:R-:W-:Y:S01]  /*2fa0*/  LOP3.LUT R7, R24, 0xffffe000, RZ, 0xc0, !PT ;  /* 0xffffe00018077812 */ /* 0x021fe200078ec0ff */
        /* <DEDUP_REMOVED lines=9> */
.L_x_43:
[----:B------:R-:W-:Y:S05]  /*3040*/  BSYNC B1 ;  /* 0x0000000000017941 */ /* 0x000fea0003800000 */
.L_x_42:
        /* <DEDUP_REMOVED lines=10> */
.L_x_45:
[----:B------:R-:W-:Y:S05]  /*30f0*/  BSYNC B1 ;  /* 0x0000000000017941 */ /* 0x000fea0003800000 */
.L_x_44:
        /* <DEDUP_REMOVED lines=9> */
.L_x_47:
[----:B------:R-:W-:Y:S05]  /*3190*/  BSYNC B1 ;  /* 0x0000000000017941 */ /* 0x000fea0003800000 */
.L_x_46:
        /* <DEDUP_REMOVED lines=9> */
.L_x_49:
[----:B------:R-:W-:Y:S05]  /*3230*/  BSYNC B1 ;  /* 0x0000000000017941 */ /* 0x000fea0003800000 */
.L_x_48:
        /* <DEDUP_REMOVED lines=10> */
.L_x_51:
[----:B------:R-:W-:Y:S05]  /*32e0*/  BSYNC B1 ;  /* 0x0000000000017941 */ /* 0x000fea0003800000 */
.L_x_50:
        /* <DEDUP_REMOVED lines=10> */
.L_x_53:
[----:B------:R-:W-:Y:S05]  /*3390*/  BSYNC B1 ;  /* 0x0000000000017941 */ /* 0x000fea0003800000 */
.L_x_52:
        /* <DEDUP_REMOVED lines=9> */
.L_x_55:
[----:B------:R-:W-:Y:S05]  /*3430*/  BSYNC B1 ;  /* 0x0000000000017941 */ /* 0x000fea0003800000 */
.L_x_54:
        /* <DEDUP_REMOVED lines=9> */
.L_x_57:
[----:B------:R-:W-:Y:S05]  /*34d0*/  BSYNC B1 ;  /* 0x0000000000017941 */ /* 0x000fea0003800000 */
.L_x_56:
        /* <DEDUP_REMOVED lines=10> */
.L_x_59:
[----:B------:R-:W-:Y:S05]  /*3580*/  BSYNC B1 ;  /* 0x0000000000017941 */ /* 0x000fea0003800000 */
.L_x_58:
        /* <DEDUP_REMOVED lines=10> */
.L_x_61:
[----:B------:R-:W-:Y:S05]  /*3630*/  BSYNC B1 ;  /* 0x0000000000017941 */ /* 0x000fea0003800000 */
.L_x_60:
        /* <DEDUP_REMOVED lines=9> */
.L_x_63:
[----:B------:R-:W-:Y:S05]  /*36d0*/  BSYNC B1 ;  /* 0x0000000000017941 */ /* 0x000fea0003800000 */
.L_x_62:
        /* <DEDUP_REMOVED lines=9> */
.L_x_65:
[----:B------:R-:W-:Y:S05]  /*3770*/  BSYNC B1 ;  /* 0x0000000000017941 */ /* 0x000fea0003800000 */
.L_x_64:
        /* <DEDUP_REMOVED lines=10> */
.L_x_67:
[----:B------:R-:W-:Y:S05]  /*3820*/  BSYNC B1 ;  /* 0x0000000000017941 */ /* 0x000fea0003800000 */
.L_x_66:
        /* <DEDUP_REMOVED lines=10> */
.L_x_69:
[----:B------:R-:W-:Y:S05]  /*38d0*/  BSYNC B1 ;  /* 0x0000000000017941 */ /* 0x000fea0003800000 */
.L_x_68:
        /* <DEDUP_REMOVED lines=9> */
.L_x_71:
[----:B------:R-:W-:Y:S05]  /*3970*/  BSYNC B1 ;  /* 0x0000000000017941 */ /* 0x000fea0003800000 */
.L_x_70:
        /* <DEDUP_REMOVED lines=9> */
.L_x_73:
[----:B------:R-:W-:Y:S05]  /*3a10*/  BSYNC B1 ;  /* 0x0000000000017941 */ /* 0x000fea0003800000 */
.L_x_72:
        /* <DEDUP_REMOVED lines=10> */
.L_x_75:
[----:B------:R-:W-:Y:S05]  /*3ac0*/  BSYNC B1 ;  /* 0x0000000000017941 */ /* 0x000fea0003800000 */
.L_x_74:
        /* <DEDUP_REMOVED lines=10> */
.L_x_77:
[----:B------:R-:W-:Y:S05]  /*3b70*/  BSYNC B1 ;  /* 0x0000000000017941 */ /* 0x000fea0003800000 */
.L_x_76:
        /* <DEDUP_REMOVED lines=9> */
.L_x_79:
[----:B------:R-:W-:Y:S05]  /*3c10*/  BSYNC B1 ;  /* 0x0000000000017941 */ /* 0x000fea0003800000 */
.L_x_78:
        /* <DEDUP_REMOVED lines=9> */
.L_x_81:
[----:B------:R-:W-:Y:S05]  /*3cb0*/  BSYNC B1 ;  /* 0x0000000000017941 */ /* 0x000fea0003800000 */
.L_x_80:
        /* <DEDUP_REMOVED lines=10> */
.L_x_83:
[----:B------:R-:W-:Y:S05]  /*3d60*/  BSYNC B1 ;  /* 0x0000000000017941 */ /* 0x000fea0003800000 */
.L_x_82:
[----:B-----5:R-:W-:Y:S01]  /*3d70*/  LOP3.LUT R7, R24, 0xffffe000, RZ, 0xc0, !PT ;  /* 0xffffe00018077812 */ /* 0x020fe200078ec0ff */
[----:B------:R-:W-:Y:S01]  /*3d80*/  BSSY B1, `(.L_x_84) ;  /* 0x000000b000017945 */ /* 0x000fe20003800000 */
[----:B------:R-:W-:Y:S01]  /*3d90*/  ISETP.GT.AND P1, PT, R6, 0x39, PT ;  /* 0x000000390600780c */ /* 0x000fe20003f24270 */
[----:B------:R-:W-:Y:S02]  /*3da0*/  @P2 IMAD.MOV.U32 R6, RZ, RZ, R8 ;  /* 0x000000ffff062224 */ /* 0x000fe400078e0008 */
[----:B------:R-:W-:Y:S01]  /*3db0*/  FMUL R7, R7, R56 ;  /* 0x0000003807077220 */ /* 0x000fe20000400000 */
[----:B------:R-:W-:-:S03]  /*3dc0*/  ISETP.GT.AND P3, PT, R3, RZ, P1 ;  /* 0x000000ff0300720c */ /* 0x000fc60000f64270 */
[----:B------:R-:W-:Y:S01]  /*3dd0*/  FFMA R15, R52, R19, R7 ;  /* 0x00000013340f7223 */ /* 0x000fe20000000007 */
[----:B------:R-:W-:-:S04]  /*3de0*/  @P2 IMAD.MOV.U32 R7, RZ, RZ, R9 ;  /* 0x000000ffff072224 */ /* 0x000fc800078e0009 */
[----:B------:R-:W-:-:S05]  /*3df0*/  F2FP.TF32.F32.PACK_B R15, R15 ;  /* 0x0000000fff0f723e */ /* 0x000fca00024050ff */
[----:B------:R0:W-:Y:S01]  /*3e00*/  @P2 STG.E desc[UR40][R6.64+0xe0], R15 ;  /* 0x0000e00f06002986 */ /* 0x0001e2000c101928 */
[----:B------:R-:W-:Y:S05]  /*3e10*/  @!P3 BRA `(.L_x_85) ;  /* 0x000000000004b947 */ /* 0x000fea0003800000 */
[----:B------:R0:W5:Y:S02]  /*3e20*/  LDG.E.LTC128B R24, desc[UR40][R4.64+0xe4] ;  /* 0x0000e42804187981 */ /* 0x000164000c1e1920 */
.L_x_85:
[----:B------:R-:W-:Y:S05]  /*3e30*/  BSYNC B1 ;  /* 0x0000000000017941 */ /* 0x000fea0003800000 */
.L_x_84:
[----:B01---5:R-:W-:Y:S01]  /*3e40*/  LOP3.LUT R5, R24, 0xffffe000, RZ, 0xc0, !PT ;  /* 0xffffe00018057812 */ /* 0x023fe200078ec0ff */
        /* <DEDUP_REMOVED lines=8> */
.L_x_87:
[----:B------:R-:W-:Y:S05]  /*3ed0*/  BSYNC B1 ;  /* 0x0000000000017941 */ /* 0x000fea0003800000 */
.L_x_86:
[----:B-----5:R-:W-:Y:S01]  /*3ee0*/  LOP3.LUT R5, R24, 0xffffe000, RZ, 0xc0, !PT ;  /* 0xffffe00018057812 */ /* 0x020fe200078ec0ff */
[----:B------:R-:W-:Y:S01]  /*3ef0*/  @P0 IMAD.MOV.U32 R4, RZ, RZ, R12 ;  /* 0x000000ffff040224 */ /* 0x000fe200078e000c */
[----:B------:R-:W-:Y:S01]  /*3f00*/  ISETP.GT.AND P1, PT, R3, 0x8, P1 ;  /* 0x000000080300780c */ /* 0x000fe20000f24270 */
[----:B------:R-:W-:Y:S02]  /*3f10*/  BSSY B1, `(.L_x_88) ;  /* 0x0000008000017945 */ /* 0x000fe40003800000 */
[----:B------:R-:W-:-:S04]  /*3f20*/  FMUL R5, R5, R56 ;  /* 0x0000003805057220 */ /* 0x000fc80000400000 */
[----:B------:R-:W-:Y:S01]  /*3f30*/  FFMA R7, R54, R19, R5 ;  /* 0x0000001336077223 */ /* 0x000fe20000000005 */
[----:B------:R-:W-:-:S04]  /*3f40*/  @P0 IMAD.MOV.U32 R5, RZ, RZ, R13 ;  /* 0x000000ffff050224 */ /* 0x000fc800078e000d */
[----:B------:R-:W-:-:S05]  /*3f50*/  F2FP.TF32.F32.PACK_B R7, R7 ;  /* 0x00000007ff07723e */ /* 0x000fca00024050ff */
[----:B------:R0:W-:Y:S01]  /*3f60*/  @P0 STG.E desc[UR40][R4.64+0xe0], R7 ;  /* 0x0000e00704000986 */ /* 0x0001e2000c101928 */
[----:B------:R-:W-:Y:S05]  /*3f70*/  @!P1 BRA `(.L_x_89) ;  /* 0x0000000000049947 */ /* 0x000fea0003800000 */
[----:B------:R0:W5:Y:S02]  /*3f80*/  LDG.E.LTC128B R24, desc[UR40][R10.64+0xe4] ;  /* 0x0000e4280a187981 */ /* 0x000164000c1e1920 */
.L_x_89:
[----:B------:R-:W-:Y:S05]  /*3f90*/  BSYNC B1 ;  /* 0x0000000000017941 */ /* 0x000fea0003800000 */
.L_x_88:
[----:B------:R-:W-:Y:S05]  /*3fa0*/  @!P1 BRA `(.L_x_90) ;  /* 0x0000000800909947 */ /* 0x000fea0003800000 */
[----:B-----5:R-:W-:-:S05]  /*3fb0*/  LOP3.LUT R3, R24, 0xffffe000, RZ, 0xc0, !PT ;  /* 0xffffe00018037812 */ /* 0x020fca00078ec0ff */
[----:B0-----:R-:W-:-:S04]  /*3fc0*/  FMUL R4, R3, R56 ;  /* 0x0000003803047220 */ /* 0x001fc80000400000 */
[----:B------:R-:W-:-:S05]  /*3fd0*/  FFMA R55, R55, R19, R4 ;  /* 0x0000001337377223 */ /* 0x000fca0000000004 */
[----:B------:R-:W-:-:S05]  /*3fe0*/  F2FP.TF32.F32.PACK_B R55, R55 ;  /* 0x00000037ff37723e */ /* 0x000fca00024050ff */
[----:B------:R0:W-:Y:S01]  /*3ff0*/  STG.E desc[UR40][R12.64+0xe4], R55 ;  /* 0x0000e4370c007986 */ /* 0x0001e2000c101928 */
[----:B------:R-:W-:Y:S05]  /*4000*/  BRA `(.L_x_90) ;  /* 0x0000000800787947 */ /* 0x000fea0003800000 */
.L_x_29:
[----:B------:R-:W-:Y:S01]  /*4010*/  ISETP.GT.AND P4, PT, R6, 0x1, PT ;  /* 0x000000010600780c */ /* 0x000fe20003f84270 */
[----:B------:R-:W-:Y:S01]  /*4020*/  ULDC.64 UR4, c[0x0][0x5c0] ;  /* 0x0001700000047ab9 */ /* 0x000fe20000000a00 */
[-C--:B------:R-:W-:Y:S01]  /*4030*/  FMUL R7, R24, R19.reuse ;  /* 0x0000001318077220 */ /* 0x080fe20000400000 */
[----:B------:R-:W-:Y:S01]  /*4040*/  LEA R4, P3, R70, UR4, 0x2 ;  /* 0x0000000446047c11 */ /* 0x000fe2000f8610ff */
[-C--:B------:R-:W-:Y:S01]  /*4050*/  FMUL R25, R25, R19.reuse ;  /* 0x0000001319197220 */ /* 0x080fe20000400000 */
[----:B------:R-:W-:Y:S01]  /*4060*/  ISETP.GT.AND P1, PT, R3, RZ, P4 ;  /* 0x000000ff0300720c */ /* 0x000fe20002724270 */
[-C--:B------:R-:W-:Y:S01]  /*4070*/  FMUL R11, R26, R19.reuse ;  /* 0x000000131a0b7220 */ /* 0x080fe20000400000 */
[----:B------:R-:W-:Y:S01]  /*4080*/  LEA.HI.X R5, R70, UR5, R81, 0x2, P3 ;  /* 0x0000000546057c11 */ /* 0x000fe200098f1451 */
[----:B------:R-:W-:Y:S01]  /*4090*/  FMUL R27, R27, R19 ;  /* 0x000000131b1b7220 */ /* 0x000fe20000400000 */
[----:B------:R-:W-:Y:S01]  /*40a0*/  F2FP.TF32.F32.PACK_B R7, R7 ;  /* 0x00000007ff07723e */ /* 0x000fe200024050ff */
[----:B------:R-:W-:Y:S01]  /*40b0*/  FMUL R29, R29, R19 ;  /* 0x000000131d1d7220 */ /* 0x000fe20000400000 */
[----:B------:R-:W-:Y:S01]  /*40c0*/  F2FP.TF32.F32.PACK_B R25, R25 ;  /* 0x00000019ff19723e */ /* 0x000fe200024050ff */
[-C--:B------:R-:W-:Y:S01]  /*40d0*/  FMUL R31, R31, R19.reuse ;  /* 0x000000131f1f7220 */ /* 0x080fe20000400000 */
[C---:B------:R-:W-:Y:S01]  /*40e0*/  SHF.L.U64.HI R9, R57.reuse, 0x2, R58 ;  /* 0x0000000239097819 */ /* 0x040fe2000001023a */
[----:B------:R0:W-:Y:S01]  /*40f0*/  @P2 STG.E desc[UR40][R4.64], R7 ;  /* 0x0000000704002986 */ /* 0x0001e2000c101928 */
[----:B------:R-:W-:Y:S01]  /*4100*/  LEA R8, P3, R57, R4, 0x2 ;  /* 0x0000000439087211 */ /* 0x000fe200078610ff */
[-C--:B------:R-:W-:Y:S01]  /*4110*/  FMUL R13, R32, R19.reuse ;  /* 0x00000013200d7220 */ /* 0x080fe20000400000 */
[C---:B------:R-:W-:Y:S01]  /*4120*/  ISETP.GT.AND P2, PT, R6.reuse, 0x8, PT ;  /* 0x000000080600780c */ /* 0x040fe20003f44270 */
[----:B------:R-:W-:Y:S01]  /*4130*/  @P1 STG.E desc[UR40][R4.64+0x4], R25 ;  /* 0x0000041904001986 */ /* 0x000fe2000c101928 */
[----:B------:R-:W-:Y:S01]  /*4140*/  ISETP.GT.AND P1, PT, R6, 0x9, PT ;  /* 0x000000090600780c */ /* 0x000fe20003f24270 */
[----:B------:R-:W-:Y:S01]  /*4150*/  IMAD.X R9, R9, 0x1, R5, P3 ;  /* 0x0000000109097824 */ /* 0x000fe200018e0605 */
[----:B------:R-:W-:Y:S01]  /*4160*/  ISETP.GT.AND P0, PT, R3, 0x8, P0 ;  /* 0x000000080300780c */ /* 0x000fe20000704270 */
[-C--:B------:R-:W-:Y:S01]  /*4170*/  FMUL R33, R33, R19.reuse ;  /* 0x0000001321217220 */ /* 0x080fe20000400000 */
[----:B------:R-:W-:Y:S01]  /*4180*/  ISETP.GT.AND P4, PT, R3, 0x8, P4 ;  /* 0x000000080300780c */ /* 0x000fe20002784270 */
[-C--:B------:R-:W-:Y:S01]  /*4190*/  FMUL R35, R35, R19.reuse ;  /* 0x0000001323237220 */ /* 0x080fe20000400000 */
[C---:B------:R-:W-:Y:S01]  /*41a0*/  ISETP.GT.AND P5, PT, R3.reuse, RZ, P2 ;  /* 0x000000ff0300720c */ /* 0x040fe200017a4270 */
[-C--:B0-----:R-:W-:Y:S01]  /*41b0*/  FMUL R7, R28, R19.reuse ;  /* 0x000000131c077220 */ /* 0x081fe20000400000 */
[----:B------:R-:W-:Y:S01]  /*41c0*/  ISETP.GT.AND P3, PT, R3, RZ, P1 ;  /* 0x000000ff0300720c */ /* 0x000fe20000f64270 */
[----:B------:R-:W-:Y:S01]  /*41d0*/  FMUL R37, R37, R19 ;  /* 0x0000001325257220 */ /* 0x000fe20000400000 */
[----:B------:R-:W-:Y:S01]  /*41e0*/  F2FP.TF32.F32.PACK_B R11, R11 ;  /* 0x0000000bff0b723e */ /* 0x000fe200024050ff */
[----:B------:R-:W-:Y:S01]  /*41f0*/  FMUL R39, R39, R19 ;  /* 0x0000001327277220 */ /* 0x000fe20000400000 */
[----:B------:R-:W-:Y:S01]  /*4200*/  F2FP.TF32.F32.PACK_B R27, R27 ;  /* 0x0000001bff1b723e */ /* 0x000fe200024050ff */
[----:B------:R-:W-:Y:S01]  /*4210*/  FMUL R41, R41, R19 ;  /* 0x0000001329297220 */ /* 0x000fe20000400000 */
[----:B------:R-:W-:Y:S01]  /*4220*/  F2FP.TF32.F32.PACK_B R7, R7 ;  /* 0x00000007ff07723e */ /* 0x000fe200024050ff */
[----:B------:R0:W-:Y:S01]  /*4230*/  @P0 STG.E desc[UR40][R8.64], R11 ;  /* 0x0000000b08000986 */ /* 0x0001e2000c101928 */
[----:B------:R-:W-:Y:S01]  /*4240*/  F2FP.TF32.F32.PACK_B R29, R29 ;  /* 0x0000001dff1d723e */ /* 0x000fe200024050ff */
[-C--:B------:R-:W-:Y:S01]  /*4250*/  FMUL R43, R43, R19.reuse ;  /* 0x000000132b2b7220 */ /* 0x080fe20000400000 */
[C---:B------:R-:W-:Y:S01]  /*4260*/  ISETP.GT.AND P0, PT, R6.reuse, 0x10, PT ;  /* 0x000000100600780c */ /* 0x040fe20003f04270 */
[----:B------:R-:W-:Y:S01]  /*4270*/  @P4 STG.E desc[UR40][R8.64+0x4], R27 ;  /* 0x0000041b08004986 */ /* 0x000fe2000c101928 */
[----:B------:R-:W-:Y:S01]  /*4280*/  ISETP.GT.AND P2, PT, R3, 0x8, P2 ;  /* 0x000000080300780c */ /* 0x000fe20001744270 */
[-C--:B------:R-:W-:Y:S01]  /*4290*/  FMUL R45, R45, R19.reuse ;  /* 0x000000132d2d7220 */ /* 0x080fe20000400000 */
[C---:B------:R-:W-:Y:S01]  /*42a0*/  ISETP.GT.AND P1, PT, R3.reuse, 0x8, P1 ;  /* 0x000000080300780c */ /* 0x040fe20000f24270 */
[----:B------:R1:W-:Y:S01]  /*42b0*/  @P5 STG.E desc[UR40][R4.64+0x20], R7 ;  /* 0x0000200704005986 */ /* 0x0003e2000c101928 */
[----:B------:R-:W-:Y:S01]  /*42c0*/  ISETP.GT.AND P5, PT, R3, RZ, P0 ;  /* 0x000000ff0300720c */ /* 0x000fe200007a4270 */
[----:B------:R-:W-:Y:S01]  /*42d0*/  FMUL R47, R47, R19 ;  /* 0x000000132f2f7220 */ /* 0x000fe20000400000 */
[----:B------:R-:W-:Y:S01]  /*42e0*/  F2FP.TF32.F32.PACK_B R31, R31 ;  /* 0x0000001fff1f723e */ /* 0x000fe200024050ff */
[----:B------:R-:W-:Y:S01]  /*42f0*/  @P3 STG.E desc[UR40][R4.64+0x24], R29 ;  /* 0x0000241d04003986 */ /* 0x000fe2000c101928 */
[----:B------:R-:W-:Y:S01]  /*4300*/  ISETP.GT.AND P3, PT, R6, 0x11, PT ;  /* 0x000000110600780c */ /* 0x000fe20003f64270 */
[----:B0-----:R-:W-:Y:S01]  /*4310*/  FMUL R11, R30, R19 ;  /* 0x000000131e0b7220 */ /* 0x001fe20000400000 */
[----:B------:R-:W-:Y:S01]  /*4320*/  F2FP.TF32.F32.PACK_B R13, R13 ;  /* 0x0000000dff0d723e */ /* 0x000fe200024050ff */
[-C--:B------:R-:W-:Y:S01]  /*4330*/  FMUL R49, R49, R19.reuse ;  /* 0x0000001331317220 */ /* 0x080fe20000400000 */
[----:B------:R-:W-:Y:S01]  /*4340*/  ISETP.GT.AND P4, PT, R3, RZ, P3 ;  /* 0x000000ff0300720c */ /* 0x000fe20001f84270 */
[----:B------:R-:W-:Y:S01]  /*4350*/  FMUL R15, R50, R19 ;  /* 0x00000013320f7220 */ /* 0x000fe20000400000 */
[----:B------:R-:W-:Y:S01]  /*4360*/  F2FP.TF32.F32.PACK_B R11, R11 ;  /* 0x0000000bff0b723e */ /* 0x000fe200024050ff */
[----:B-1----:R-:W-:Y:S01]  /*4370*/  FMUL R7, R34, R19 ;  /* 0x0000001322077220 */ /* 0x002fe20000400000 */
[----:B------:R-:W-:Y:S01]  /*4380*/  F2FP.TF32.F32.PACK_B R33, R33 ;  /* 0x00000021ff21723e */ /* 0x000fe200024050ff */
[-C--:B------:R-:W-:Y:S01]  /*4390*/  FMUL R51, R51, R19.reuse ;  /* 0x0000001333337220 */ /* 0x080fe20000400000 */
[----:B------:R-:W-:Y:S01]  /*43a0*/  ISETP.GT.AND P0, PT, R3, 0x8, P0 ;  /* 0x000000080300780c */ /* 0x000fe20000704270 */
[----:B------:R0:W-:Y:S01]  /*43b0*/  @P2 STG.E desc[UR40][R8.64+0x20], R11 ;  /* 0x0000200b08002986 */ /* 0x0001e2000c101928 */
[----:B------:R-:W-:Y:S01]  /*43c0*/  ISETP.GT.AND P2, PT, R6, 0x19, PT ;  /* 0x000000190600780c */ /* 0x000fe20003f44270 */
[----:B------:R-:W-:Y:S01]  /*43d0*/  FMUL R21, R52, R19 ;  /* 0x0000001334157220 */ /* 0x000fe20000400000 */
[----:B------:R-:W-:Y:S01]  /*43e0*/  F2FP.TF32.F32.PACK_B R7, R7 ;  /* 0x00000007ff07723e */ /* 0x000fe200024050ff */
[----:B------:R-:W-:Y:S01]  /*43f0*/  @P1 STG.E desc[UR40][R8.64+0x24], R31 ;  /* 0x0000241f08001986 */ /* 0x000fe2000c101928 */
[----:B------:R-:W-:Y:S01]  /*4400*/  ISETP.GT.AND P1, PT, R6, 0x18, PT ;  /* 0x000000180600780c */ /* 0x000fe20003f24270 */
[----:B------:R-:W-:Y:S01]  /*4410*/  FMUL R53, R53, R19 ;  /* 0x0000001335357220 */ /* 0x000fe20000400000 */
[----:B------:R-:W-:Y:S01]  /*4420*/  F2FP.TF32.F32.PACK_B R35, R35 ;  /* 0x00000023ff23723e */ /* 0x000fe200024050ff */
[----:B------:R1:W-:Y:S01]  /*4430*/  @P5 STG.E desc[UR40][R4.64+0x40], R13 ;  /* 0x0000400d04005986 */ /* 0x0003e2000c101928 */
[----:B------:R-:W-:Y:S01]  /*4440*/  ISETP.GT.AND P5, PT, R3, RZ, P1 ;  /* 0x000000ff0300720c */ /* 0x000fe20000fa4270 */
[----:B------:R-:W-:Y:S01]  /*4450*/  FMUL R55, R55, R19 ;  /* 0x0000001337377220 */ /* 0x000fe20000400000 */
[----:B------:R-:W-:Y:S01]  /*4460*/  F2FP.TF32.F32.PACK_B R37, R37 ;  /* 0x00000025ff25723e */ /* 0x000fe200024050ff */
[----:B------:R-:W-:Y:S01]  /*4470*/  @P4 STG.E desc[UR40][R4.64+0x44], R33 ;  /* 0x0000442104004986 */ /* 0x000fe2000c101928 */
[C---:B------:R-:W-:Y:S01]  /*4480*/  ISETP.GT.AND P4, PT, R3.reuse, 0x8, P3 ;  /* 0x000000080300780c */ /* 0x040fe20001f84270 */
[----:B0-----:R-:W-:Y:S01]  /*4490*/  FMUL R11, R36, R19 ;  /* 0x00000013240b7220 */ /* 0x001fe20000400000 */
[----:B------:R-:W-:Y:S01]  /*44a0*/  ISETP.GT.AND P3, PT, R3, RZ, P2 ;  /* 0x000000ff0300720c */ /* 0x000fe20001764270 */
[----:B------:R0:W-:Y:S01]  /*44b0*/  @P0 STG.E desc[UR40][R8.64+0x40], R7 ;  /* 0x0000400708000986 */ /* 0x0001e2000c101928 */
[----:B------:R-:W-:-:S02]  /*44c0*/  ISETP.GT.AND P0, PT, R6, 0x20, PT ;  /* 0x000000200600780c */ /* 0x000fc40003f04270 */
[----:B------:R-:W-:Y:S01]  /*44d0*/  F2FP.TF32.F32.PACK_B R11, R11 ;  /* 0x0000000bff0b723e */ /* 0x000fe200024050ff */
[----:B-1----:R-:W-:Y:S01]  /*44e0*/  FMUL R13, R40, R19 ;  /* 0x00000013280d7220 */ /* 0x002fe20000400000 */
[C---:B------:R-:W-:Y:S02]  /*44f0*/  ISETP.GT.AND P1, PT, R3.reuse, 0x8, P1 ;  /* 0x000000080300780c */ /* 0x040fe40000f24270 */
[----:B------:R-:W-:Y:S02]  /*4500*/  F2FP.TF32.F32.PACK_B R39, R39 ;  /* 0x00000027ff27723e */ /* 0x000fe400024050ff */
[----:B------:R-:W-:Y:S01]  /*4510*/  F2FP.TF32.F32.PACK_B R13, R13 ;  /* 0x0000000dff0d723e */ /* 0x000fe200024050ff */
[----:B------:R-:W-:Y:S01]  /*4520*/  @P4 STG.E desc[UR40][R8.64+0x44], R35 ;  /* 0x0000442308004986 */ /* 0x000fe2000c101928 */
[C---:B------:R-:W-:Y:S01]  /*4530*/  ISETP.GT.AND P4, PT, R3.reuse, 0x8, P2 ;  /* 0x000000080300780c */ /* 0x040fe20001784270 */
[----:B0-----:R-:W-:Y:S01]  /*4540*/  FMUL R7, R38, R19 ;  /* 0x0000001326077220 */ /* 0x001fe20000400000 */
[----:B------:R-:W-:Y:S01]  /*4550*/  ISETP.GT.AND P2, PT, R6, 0x21, PT ;  /* 0x000000210600780c */ /* 0x000fe20003f44270 */
[----:B------:R0:W-:Y:S01]  /*4560*/  @P5 STG.E desc[UR40][R4.64+0x60], R11 ;  /* 0x0000600b04005986 */ /* 0x0001e2000c101928 */
[----:B------:R-:W-:-:S02]  /*4570*/  ISETP.GT.AND P5, PT, R3, RZ, P0 ;  /* 0x000000ff0300720c */ /* 0x000fc400007a4270 */
[----:B------:R-:W-:Y:S01]  /*4580*/  F2FP.TF32.F32.PACK_B R7, R7 ;  /* 0x00000007ff07723e */ /* 0x000fe200024050ff */
[----:B------:R-:W-:Y:S01]  /*4590*/  @P3 STG.E desc[UR40][R4.64+0x64], R37 ;  /* 0x0000642504003986 */ /* 0x000fe2000c101928 */
[C---:B------:R-:W-:Y:S02]  /*45a0*/  ISETP.GT.AND P3, PT, R3.reuse, RZ, P2 ;  /* 0x000000ff0300720c */ /* 0x040fe40001764270 */
[----:B------:R-:W-:Y:S01]  /*45b0*/  F2FP.TF32.F32.PACK_B R41, R41 ;  /* 0x00000029ff29723e */ /* 0x000fe200024050ff */
[----:B------:R1:W-:Y:S01]  /*45c0*/  @P1 STG.E desc[UR40][R8.64+0x60], R7 ;  /* 0x0000600708001986 */ /* 0x0003e2000c101928 */
[----:B------:R-:W-:Y:S02]  /*45d0*/  ISETP.GT.AND P0, PT, R3, 0x8, P0 ;  /* 0x000000080300780c */ /* 0x000fe40000704270 */
[----:B------:R-:W-:Y:S01]  /*45e0*/  F2FP.TF32.F32.PACK_B R43, R43 ;  /* 0x0000002bff2b723e */ /* 0x000fe200024050ff */
[----:B------:R-:W-:Y:S01]  /*45f0*/  @P4 STG.E desc[UR40][R8.64+0x64], R39 ;  /* 0x0000642708004986 */ /* 0x000fe2000c101928 */
[----:B------:R-:W-:Y:S01]  /*4600*/  ISETP.GT.AND P4, PT, R6, 0x28, PT ;  /* 0x000000280600780c */ /* 0x000fe20003f84270 */
[----:B0-----:R-:W-:Y:S01]  /*4610*/  FMUL R11, R44, R19 ;  /* 0x000000132c0b7220 */ /* 0x001fe20000400000 */
[----:B------:R-:W-:Y:S01]  /*4620*/  F2FP.TF32.F32.PACK_B R45, R45 ;  /* 0x0000002dff2d723e */ /* 0x000fe200024050ff */
[----:B------:R0:W-:Y:S01]  /*4630*/  @P5 STG.E desc[UR40][R4.64+0x80], R13 ;  /* 0x0000800d04005986 */ /* 0x0001e2000c101928 */
[----:B------:R-:W-:-:S02]  /*4640*/  ISETP.GT.AND P5, PT, R6, 0x29, PT ;  /* 0x000000290600780c */ /* 0x000fc40003fa4270 */
[----:B------:R-:W-:Y:S01]  /*4650*/  F2FP.TF32.F32.PACK_B R11, R11 ;  /* 0x0000000bff0b723e */ /* 0x000fe200024050ff */
[----:B------:R-:W-:Y:S01]  /*4660*/  @P3 STG.E desc[UR40][R4.64+0x84], R41 ;  /* 0x0000842904003986 */ /* 0x000fe2000c101928 */
[C---:B------:R-:W-:Y:S01]  /*4670*/  ISETP.GT.AND P3, PT, R3.reuse, 0x8, P2 ;  /* 0x000000080300780c */ /* 0x040fe20001764270 */
[-C--:B-1----:R-:W-:Y:S01]  /*4680*/  FMUL R7, R42, R19.reuse ;  /* 0x000000132a077220 */ /* 0x082fe20000400000 */
[C---:B------:R-:W-:Y:S02]  /*4690*/  ISETP.GT.AND P2, PT, R3.reuse, RZ, P4 ;  /* 0x000000ff0300720c */ /* 0x040fe40002744270 */
[C---:B------:R-:W-:Y:S02]  /*46a0*/  ISETP.GT.AND P1, PT, R3.reuse, RZ, P5 ;  /* 0x000000ff0300720c */ /* 0x040fe40002f24270 */
[----:B------:R-:W-:Y:S01]  /*46b0*/  ISETP.GT.AND P4, PT, R3, 0x8, P4 ;  /* 0x000000080300780c */ /* 0x000fe20002784270 */
[----:B0-----:R-:W-:Y:S01]  /*46c0*/  FMUL R13, R46, R19 ;  /* 0x000000132e0d7220 */ /* 0x001fe20000400000 */
[----:B------:R-:W-:-:S02]  /*46d0*/  F2FP.TF32.F32.PACK_B R7, R7 ;  /* 0x00000007ff07723e */ /* 0x000fc400024050ff */
[----:B------:R-:W-:Y:S02]  /*46e0*/  ISETP.GT.AND P5, PT, R3, 0x8, P5 ;  /* 0x000000080300780c */ /* 0x000fe40002fa4270 */
[----:B------:R-:W-:Y:S01]  /*46f0*/  F2FP.TF32.F32.PACK_B R13, R13 ;  /* 0x0000000dff0d723e */ /* 0x000fe200024050ff */
[----:B------:R0:W-:Y:S01]  /*4700*/  @P0 STG.E desc[UR40][R8.64+0x80], R7 ;  /* 0x0000800708000986 */ /* 0x0001e2000c101928 */
[C---:B------:R-:W-:Y:S02]  /*4710*/  ISETP.GT.AND P0, PT, R6.reuse, 0x39, PT ;  /* 0x000000390600780c */ /* 0x040fe40003f04270 */
[----:B------:R-:W-:Y:S01]  /*4720*/  F2FP.TF32.F32.PACK_B R47, R47 ;  /* 0x0000002fff2f723e */ /* 0x000fe200024050ff */
[----:B------:R-:W-:Y:S01]  /*4730*/  @P3 STG.E desc[UR40][R8.64+0x84], R43 ;  /* 0x0000842b08003986 */ /* 0x000fe2000c101928 */
[C---:B------:R-:W-:Y:S02]  /*4740*/  ISETP.GT.AND P3, PT, R6.reuse, 0x30, PT ;  /* 0x000000300600780c */ /* 0x040fe40003f64270 */
[----:B------:R-:W-:Y:S01]  /*4750*/  F2FP.TF32.F32.PACK_B R49, R49 ;  /* 0x00000031ff31723e */ /* 0x000fe200024050ff */
[----:B------:R1:W-:Y:S01]  /*4760*/  @P2 STG.E desc[UR40][R4.64+0xa0], R11 ;  /* 0x0000a00b04002986 */ /* 0x0003e2000c101928 */
[----:B------:R-:W-:-:S02]  /*4770*/  ISETP.GT.AND P2, PT, R6, 0x31, PT ;  /* 0x000000310600780c */ /* 0x000fc40003f44270 */
[----:B------:R-:W-:Y:S01]  /*4780*/  F2FP.TF32.F32.PACK_B R15, R15 ;  /* 0x0000000fff0f723e */ /* 0x000fe200024050ff */
[----:B------:R-:W-:Y:S01]  /*4790*/  @P1 STG.E desc[UR40][R4.64+0xa4], R45 ;  /* 0x0000a42d04001986 */ /* 0x000fe2000c101928 */
[----:B------:R-:W-:Y:S01]  /*47a0*/  ISETP.GT.AND P1, PT, R6, 0x38, PT ;  /* 0x000000380600780c */ /* 0x000fe20003f24270 */
[----:B------:R-:W-:Y:S01]  /*47b0*/  @P4 IMAD.MOV.U32 R6, RZ, RZ, R8 ;  /* 0x000000ffff064224 */ /* 0x000fe200078e0008 */
[----:B------:R-:W-:Y:S01]  /*47c0*/  F2FP.TF32.F32.PACK_B R51, R51 ;  /* 0x00000033ff33723e */ /* 0x000fe200024050ff */
[----:B0-----:R-:W-:Y:S01]  /*47d0*/  @P4 IMAD.MOV.U32 R7, RZ, RZ, R9 ;  /* 0x000000ffff074224 */ /* 0x001fe200078e0009 */
[----:B------:R-:W-:Y:S02]  /*47e0*/  F2FP.TF32.F32.PACK_B R21, R21 ;  /* 0x00000015ff15723e */ /* 0x000fe400024050ff */
[----:B------:R-:W-:Y:S01]  /*47f0*/  F2FP.TF32.F32.PACK_B R53, R53 ;  /* 0x00000035ff35723e */ /* 0x000fe200024050ff */
[----:B-1----:R-:W-:Y:S01]  /*4800*/  FMUL R11, R48, R19 ;  /* 0x00000013300b7220 */ /* 0x002fe20000400000 */
[----:B------:R0:W-:Y:S01]  /*4810*/  @P4 STG.E desc[UR40][R6.64+0xa0], R13 ;  /* 0x0000a00d06004986 */ /* 0x0001e2000c101928 */
[----:B------:R-:W-:-:S02]  /*4820*/  ISETP.GT.AND P4, PT, R3, RZ, P3 ;  /* 0x000000ff0300720c */ /* 0x000fc40001f84270 */
[----:B------:R-:W-:Y:S02]  /*4830*/  ISETP.GT.AND P3, PT, R3, 0x8, P3 ;  /* 0x000000080300780c */ /* 0x000fe40001f64270 */
[----:B------:R-:W-:Y:S02]  /*4840*/  F2FP.TF32.F32.PACK_B R11, R11 ;  /* 0x0000000bff0b723e */ /* 0x000fe400024050ff */
[----:B------:R-:W-:Y:S01]  /*4850*/  F2FP.TF32.F32.PACK_B R55, R55 ;  /* 0x00000037ff37723e */ /* 0x000fe200024050ff */
[----:B0-----:R-:W-:Y:S02]  /*4860*/  @P5 IMAD.MOV.U32 R6, RZ, RZ, R8 ;  /* 0x000000ffff065224 */ /* 0x001fe400078e0008 */
[----:B------:R-:W-:Y:S01]  /*4870*/  FMUL R13, R54, R19 ;  /* 0x00000013360d7220 */ /* 0x000fe20000400000 */
[----:B------:R-:W-:-:S04]  /*4880*/  @P5 IMAD.MOV.U32 R7, RZ, RZ, R9 ;  /* 0x000000ffff075224 */ /* 0x000fc800078e0009 */
[----:B------:R-:W-:Y:S01]  /*4890*/  F2FP.TF32.F32.PACK_B R13, R13 ;  /* 0x0000000dff0d723e */ /* 0x000fe200024050ff */
[----:B------:R0:W-:Y:S01]  /*48a0*/  @P5 STG.E desc[UR40][R6.64+0xa4], R47 ;  /* 0x0000a42f06005986 */ /* 0x0001e2000c101928 */
[C---:B------:R-:W-:Y:S02]  /*48b0*/  ISETP.GT.AND P5, PT, R3.reuse, RZ, P2 ;  /* 0x000000ff0300720c */ /* 0x040fe400017a4270 */
[C---:B------:R-:W-:Y:S01]  /*48c0*/  ISETP.GT.AND P2, PT, R3.reuse, 0x8, P2 ;  /* 0x000000080300780c */ /* 0x040fe20001744270 */
[----:B------:R-:W-:Y:S01]  /*48d0*/  @P4 STG.E desc[UR40][R4.64+0xc0], R11 ;  /* 0x0000c00b04004986 */ /* 0x000fe2000c101928 */
[C---:B------:R-:W-:Y:S02]  /*48e0*/  ISETP.GT.AND P4, PT, R3.reuse, RZ, P1 ;  /* 0x000000ff0300720c */ /* 0x040fe40000f84270 */
[----:B------:R-:W-:Y:S01]  /*48f0*/  ISETP.GT.AND P1, PT, R3, 0x8, P1 ;  /* 0x000000080300780c */ /* 0x000fe20000f24270 */
[----:B0-----:R-:W-:-:S06]  /*4900*/  @P3 IMAD.MOV.U32 R6, RZ, RZ, R8 ;  /* 0x000000ffff063224 */ /* 0x001fcc00078e0008 */
[----:B------:R-:W-:Y:S01]  /*4910*/  @P5 STG.E desc[UR40][R4.64+0xc4], R49 ;  /* 0x0000c43104005986 */ /* 0x000fe2000c101928 */
[C---:B------:R-:W-:Y:S01]  /*4920*/  ISETP.GT.AND P5, PT, R3.reuse, RZ, P0 ;  /* 0x000000ff0300720c */ /* 0x040fe200007a4270 */
[----:B------:R-:W-:Y:S01]  /*4930*/  @P3 IMAD.MOV.U32 R7, RZ, RZ, R9 ;  /* 0x000000ffff073224 */ /* 0x000fe200078e0009 */
[----:B------:R-:W-:-:S04]  /*4940*/  ISETP.GT.AND P0, PT, R3, 0x8, P0 ;  /* 0x000000080300780c */ /* 0x000fc80000704270 */
[----:B------:R0:W-:Y:S02]  /*4950*/  @P3 STG.E desc[UR40][R6.64+0xc0], R15 ;  /* 0x0000c00f06003986 */ /* 0x0001e4000c101928 */
[----:B0-----:R-:W-:Y:S02]  /*4960*/  @P2 IMAD.MOV.U32 R6, RZ, RZ, R8 ;  /* 0x000000ffff062224 */ /* 0x001fe400078e0008 */
[----:B------:R-:W-:-:S05]  /*4970*/  @P2 IMAD.MOV.U32 R7, RZ, RZ, R9 ;  /* 0x000000ffff072224 */ /* 0x000fca00078e0009 */
[----:B------:R-:W-:Y:S04]  /*4980*/  @P2 STG.E desc[UR40][R6.64+0xc4], R51 ;  /* 0x0000c43306002986 */ /* 0x000fe8000c101928 */
[----:B------:R-:W-:Y:S04]  /*4990*/  @P4 STG.E desc[UR40][R4.64+0xe0], R21 ;  /* 0x0000e01504004986 */ /* 0x000fe8000c101928 */
[----:B------:R0:W-:Y:S02]  /*49a0*/  @P5 STG.E desc[UR40][R4.64+0xe4], R53 ;  /* 0x0000e43504005986 */ /* 0x0001e4000c101928 */
[----:B0-----:R-:W-:-:S02]  /*49b0*/  @P1 IMAD.MOV.U32 R4, RZ, RZ, R8 ;  /* 0x000000ffff041224 */ /* 0x001fc400078e0008 */
[----:B------:R-:W-:-:S05]  /*49c0*/  @P1 IMAD.MOV.U32 R5, RZ, RZ, R9 ;  /* 0x000000ffff051224 */ /* 0x000fca00078e0009 */
[----:B------:R0:W-:Y:S04]  /*49d0*/  @P1 STG.E desc[UR40][R4.64+0xe0], R13 ;  /* 0x0000e00d04001986 */ /* 0x0001e8000c101928 */
[----:B------:R0:W-:Y:S02]  /*49e0*/  @P0 STG.E desc[UR40][R8.64+0xe4], R55 ;  /* 0x0000e43708000986 */ /* 0x0001e4000c101928 */
.L_x_90:
[----:B------:R-:W-:Y:S05]  /*49f0*/  BSYNC B0 ;  /* 0x0000000000007941 */ /* 0x000fea0003800000 */
.L_x_28:
[----:B------:R-:W-:Y:S01]  /*4a00*/  IADD3 R16, P0, R16, UR38, RZ ;  /* 0x0000002610107c10 */ /* 0x000fe2000ff1e0ff */
[----:B------:R-:W-:Y:S01]  /*4a10*/  ULDC.64 UR4, c[0x0][0x650] ;  /* 0x0001940000047ab9 */ /* 0x000fe20000000a00 */
[----:B------:R-:W-:Y:S01]  /*4a20*/  PRMT R3, RZ, 0x7610, R3 ;  /* 0x00007610ff037816 */ /* 0x000fe20000000003 */
[----:B------:R-:W-:Y:S01]  /*4a30*/  IMAD.MOV.U32 R68, RZ, RZ, -0x1 ;  /* 0xffffffffff447424 */ /* 0x000fe200078e00ff */
[----:B------:R-:W-:Y:S01]  /*4a40*/  IADD3.X R17, R17, UR37, RZ, P0, !PT ;  /* 0x0000002511117c10 */ /* 0x000fe200087fe4ff */
[----:B--2---:R-:W-:Y:S01]  /*4a50*/  IMAD.MOV.U32 R67, RZ, RZ, -0x1 ;  /* 0xffffffffff437424 */ /* 0x004fe200078e00ff */
[----:B------:R-:W-:-:S04]  /*4a60*/  ISETP.GE.U32.AND P0, PT, R16, UR4, PT ;  /* 0x0000000410007c0c */ /* 0x000fc8000bf06070 */
[----:B------:R-:W-:-:S13]  /*4a70*/  ISETP.GE.U32.AND.EX P0, PT, R17, UR5, PT, P0 ;  /* 0x0000000511007c0c */ /* 0x000fda000bf06100 */
[----:B------:R-:W-:Y:S05]  /*4a80*/  @P0 BRA `(.L_x_91) ;  /* 0x00000004004c0947 */ /* 0x000fea0003800000 */
[----:B01-3--:R-:W0:Y:S01]  /*4a90*/  LDC.64 R10, c[0x0][0x628] ;  /* 0x00018a00ff0a7b82 */ /* 0x00be220000000a00 */
[----:B----4-:R-:W1:Y:S01]  /*4aa0*/  S2R R12, SR_CTAID.X ;  /* 0x00000000000c7919 */ /* 0x010e620000002500 */
[----:B------:R-:W-:Y:S02]  /*4ab0*/  IMAD.MOV.U32 R8, RZ, RZ, R16 ;  /* 0x000000ffff087224 */ /* 0x000fe400078e0010 */
[----:B------:R-:W-:Y:S01]  /*4ac0*/  IMAD.MOV.U32 R9, RZ, RZ, R17 ;  /* 0x000000ffff097224 */ /* 0x000fe200078e0011 */
[----:B------:R-:W2:Y:S03]  /*4ad0*/  S2R R20, SR_CTAID.Y ;  /* 0x0000000000147919 */ /* 0x000ea60000002600 */
[----:B------:R-:W3:Y:S08]  /*4ae0*/  LDC R0, c[0x0][0x630] ;  /* 0x00018c00ff007b82 */ /* 0x000ef00000000800 */
[----:B------:R-:W4:Y:S01]  /*4af0*/  LDC.64 R14, c[0x0][0x620] ;  /* 0x00018800ff0e7b82 */ /* 0x000f220000000a00 */
[----:B0-----:R-:W-:-:S04]  /*4b00*/  ISETP.NE.U32.AND P0, PT, R10, RZ, PT ;  /* 0x000000ff0a00720c */ /* 0x001fc80003f05070 */
[----:B------:R-:W-:-:S13]  /*4b10*/  ISETP.NE.AND.EX P0, PT, R11, RZ, PT, P0 ;  /* 0x000000ff0b00720c */ /* 0x000fda0003f05300 */
[----:B-1234-:R-:W-:Y:S05]  /*4b20*/  @!P0 BRA `(.L_x_92) ;  /* 0x0000000000288947 */ /* 0x01efea0003800000 */
        /* <DEDUP_REMOVED lines=10> */
.L_x_92:
[-CC-:B------:R-:W-:Y:S01]  /*4bd0*/  SHF.R.U64 R67, R8, R0.reuse, R9.reuse ;  /* 0x0000000008437219 */ /* 0x180fe20000001209 */
[----:B------:R-:W0:Y:S01]  /*4be0*/  LDC.64 R26, c[0x0][0x640] ;  /* 0x00019000ff1a7b82 */ /* 0x000e220000000a00 */
[----:B------:R-:W-:Y:S01]  /*4bf0*/  SHF.R.U32.HI R0, RZ, R0, R9 ;  /* 0x00000000ff007219 */ /* 0x000fe20000011609 */
[----:B------:R-:W-:Y:S01]  /*4c00*/  ULDC UR4, c[0x0][0x150] ;  /* 0x0000540000047ab9 */ /* 0x000fe20000000800 */
[----:B------:R-:W-:Y:S02]  /*4c10*/  IADD3 R3, P0, RZ, -R67, RZ ;  /* 0x80000043ff037210 */ /* 0x000fe40007f1e0ff */
[----:B------:R-:W-:-:S03]  /*4c20*/  I2FP.F32.U32 R7, R12 ;  /* 0x0000000c00077245 */ /* 0x000fc60000201000 */
[----:B------:R-:W1:Y:S01]  /*4c30*/  LDC R6, c[0x0][0x618] ;  /* 0x00018600ff067b82 */ /* 0x000e620000000800 */
[----:B------:R-:W-:Y:S02]  /*4c40*/  IMAD.X R5, RZ, RZ, ~R0, P0 ;  /* 0x000000ffff057224 */ /* 0x000fe400000e0e00 */
[----:B------:R-:W-:Y:S01]  /*4c50*/  FMUL R7, R7, UR4 ;  /* 0x0000000407077c20 */ /* 0x000fe20008400000 */
[----:B------:R-:W-:Y:S01]  /*4c60*/  ULDC UR4, c[0x0][0x154] ;  /* 0x0000550000047ab9 */ /* 0x000fe20000000800 */
[-C--:B------:R-:W-:Y:S02]  /*4c70*/  IMAD R0, R5, R14.reuse, RZ ;  /* 0x0000000e05007224 */ /* 0x080fe400078e02ff */
[C---:B------:R-:W-:Y:S01]  /*4c80*/  IMAD.WIDE.U32 R4, R3.reuse, R14, R16 ;  /* 0x0000000e03047225 */ /* 0x040fe200078e0010 */
[----:B------:R-:W2:Y:S01]  /*4c90*/  LDC R8, c[0x0][0x608] ;  /* 0x00018200ff087b82 */ /* 0x000ea20000000800 */
[----:B------:R-:W3:Y:S02]  /*4ca0*/  F2I.U32.TRUNC.NTZ R7, R7 ;  /* 0x0000000700077305 */ /* 0x000ee4000020f000 */
[----:B------:R-:W-:Y:S01]  /*4cb0*/  IMAD R3, R3, R15, R0 ;  /* 0x0000000f03037224 */ /* 0x000fe200078e0200 */
[----:B------:R-:W-:-:S03]  /*4cc0*/  I2FP.F32.U32 R0, R20 ;  /* 0x0000001400007245 */ /* 0x000fc60000201000 */
[----:B------:R-:W-:Y:S01]  /*4cd0*/  IMAD.IADD R3, R5, 0x1, R3 ;  /* 0x0000000105037824 */ /* 0x000fe200078e0203 */
[----:B------:R-:W4:Y:S01]  /*4ce0*/  LDC R11, c[0x0][0x658] ;  /* 0x00019600ff0b7b82 */ /* 0x000f220000000800 */
[----:B0-----:R-:W-:-:S04]  /*4cf0*/  ISETP.NE.U32.AND P0, PT, R26, RZ, PT ;  /* 0x000000ff1a00720c */ /* 0x001fc80003f05070 */
[----:B------:R-:W-:-:S03]  /*4d00*/  ISETP.NE.AND.EX P0, PT, R27, RZ, PT, P0 ;  /* 0x000000ff1b00720c */ /* 0x000fc60003f05300 */
[----:B------:R-:W0:Y:S01]  /*4d10*/  LDC R9, c[0x0][0x144] ;  /* 0x00005100ff097b82 */ /* 0x000e220000000800 */
[-C--:B-1----:R-:W-:Y:S01]  /*4d20*/  SHF.R.U64 R10, R4, R6.reuse, R3 ;  /* 0x00000006040a7219 */ /* 0x082fe20000001203 */
[----:B---3--:R-:W-:Y:S01]  /*4d30*/  IMAD.MOV R7, RZ, RZ, -R7 ;  /* 0x000000ffff077224 */ /* 0x008fe200078e0a07 */
[----:B------:R-:W-:Y:S01]  /*4d40*/  SHF.R.U32.HI R3, RZ, R6, R3 ;  /* 0x00000006ff037219 */ /* 0x000fe20000011603 */
[----:B------:R-:W-:-:S04]  /*4d50*/  FMUL R6, R0, UR4 ;  /* 0x0000000400067c20 */ /* 0x000fc80008400000 */
[----:B------:R-:W1:Y:S01]  /*4d60*/  LDC R21, c[0x0][0x148] ;  /* 0x00005200ff157b82 */ /* 0x000e620000000800 */
[----:B------:R3:W0:Y:S01]  /*4d70*/  F2I.U32.TRUNC.NTZ R14, R6 ;  /* 0x00000006000e7305 */ /* 0x000622000020f000 */
[-CC-:B--2---:R-:W-:Y:S02]  /*4d80*/  SHF.R.U64 R13, R10, R8.reuse, R3.reuse ;  /* 0x000000080a0d7219 */ /* 0x184fe40000001203 */
[----:B------:R-:W-:-:S04]  /*4d90*/  SHF.R.U32.HI R0, RZ, R8, R3 ;  /* 0x00000008ff007219 */ /* 0x000fc80000011603 */
[----:B-----5:R-:W2:Y:S01]  /*4da0*/  LDC R24, c[0x0][0x648] ;  /* 0x00019200ff187b82 */ /* 0x020ea20000000800 */
[-CC-:B----4-:R-:W-:Y:S02]  /*4db0*/  SHF.R.U64 R15, R13, R11.reuse, R0.reuse ;  /* 0x0000000b0d0f7219 */ /* 0x190fe40000001200 */
[----:B------:R-:W-:-:S03]  /*4dc0*/  SHF.R.U32.HI R5, RZ, R11, R0 ;  /* 0x0000000bff057219 */ /* 0x000fc60000011600 */
[----:B------:R-:W-:Y:S02]  /*4dd0*/  IMAD.MOV.U32 R4, RZ, RZ, R15 ;  /* 0x000000ffff047224 */ /* 0x000fe400078e000f */
[----:B------:R-:W4:Y:S01]  /*4de0*/  LDC R28, c[0x0][0x638] ;  /* 0x00018e00ff1c7b82 */ /* 0x000f220000000800 */
[----:B0-----:R-:W-:-:S07]  /*4df0*/  IMAD R25, R9, R7, R12 ;  /* 0x0000000709197224 */ /* 0x001fce00078e020c */
[----:B------:R-:W0:Y:S08]  /*4e00*/  LDC R29, c[0x0][0x610] ;  /* 0x00018400ff1d7b82 */ /* 0x000e300000000800 */
[----:B------:R-:W0:Y:S01]  /*4e10*/  LDC R30, c[0x0][0x600] ;  /* 0x00018000ff1e7b82 */ /* 0x000e220000000800 */
[----:B-123--:R-:W-:Y:S05]  /*4e20*/  @!P0 BRA `(.L_x_93) ;  /* 0x0000000000288947 */ /* 0x00efea0003800000 */
        /* <DEDUP_REMOVED lines=10> */
.L_x_93:
[----:B------:R-:W-:Y:S01]  /*4ed0*/  ISETP.NE.AND P0, PT, R2, 0x1, PT ;  /* 0x000000010200780c */ /* 0x000fe20003f05270 */
[----:B------:R-:W-:Y:S01]  /*4ee0*/  IMAD.MOV R14, RZ, RZ, -R14 ;  /* 0x000000ffff0e7224 */ /* 0x000fe200078e0a0e */
[----:B------:R-:W-:Y:S02]  /*4ef0*/  SHF.R.U64 R3, R4, R24, R5 ;  /* 0x0000001804037219 */ /* 0x000fe40000001205 */
[----:B------:R-:W-:Y:S02]  /*4f00*/  LOP3.LUT R0, R13, R64, RZ, 0xc0, !PT ;  /* 0x000000400d007212 */ /* 0x000fe400078ec0ff */
[----:B------:R-:W-:Y:S01]  /*4f10*/  LOP3.LUT R10, R10, R63, RZ, 0xc0, !PT ;  /* 0x0000003f0a0a7212 */ /* 0x000fe200078ec0ff */
[----:B------:R-:W-:Y:S02]  /*4f20*/  IMAD.MOV R4, RZ, RZ, -R3 ;  /* 0x000000ffff047224 */ /* 0x000fe400078e0a03 */
[----:B------:R-:W-:Y:S02]  /*4f30*/  IMAD R0, R59, R3, R0 ;  /* 0x000000033b007224 */ /* 0x000fe400078e0200 */
[----:B----4-:R-:W-:-:S02]  /*4f40*/  IMAD R3, R4, R28, R15 ;  /* 0x0000001c04037224 */ /* 0x010fc400078e020f */
[----:B------:R-:W-:Y:S02]  /*4f50*/  @P0 IMAD R25, R21, R14, R20 ;  /* 0x0000000e15190224 */ /* 0x000fe400078e0214 */
[----:B0-----:R-:W-:Y:S02]  /*4f60*/  IMAD R5, R3, R30, R10 ;  /* 0x0000001e03057224 */ /* 0x001fe400078e020a */
[----:B------:R-:W-:Y:S02]  /*4f70*/  IMAD R0, R0, R29, R25 ;  /* 0x0000001d00007224 */ /* 0x000fe400078e0219 */
[----:B------:R-:W-:-:S03]  /*4f80*/  IMAD.MOV.U32 R4, RZ, RZ, 0x1 ;  /* 0x00000001ff047424 */ /* 0x000fc600078e00ff */
[----:B------:R-:W-:Y:S02]  /*4f90*/  SEL R68, R5, R0, !P0 ;  /* 0x0000000005447207 */ /* 0x000fe40004000000 */
[----:B------:R-:W-:Y:S02]  /*4fa0*/  PRMT R3, R4, 0x7610, R3 ;  /* 0x0000761004037816 */ /* 0x000fe40000000003 */
[----:B------:R-:W-:-:S07]  /*4fb0*/  SEL R0, R0, R5, !P0 ;  /* 0x0000000500007207 */ /* 0x000fce0004000000 */
.L_x_91:
[----:B------:R-:W-:Y:S01]  /*4fc0*/  UIADD3 UR42, UR43, UR42, URZ ;  /* 0x0000002a2b2a7290 */ /* 0x000fe2000fffe03f */
[----:B------:R-:W-:Y:S01]  /*4fd0*/  LOP3.LUT P0, RZ, R3, 0xff, RZ, 0xc0, !PT ;  /* 0x000000ff03ff7812 */ /* 0x000fe2000780c0ff */
[----:B------:R-:W-:Y:S02]  /*4fe0*/  IMAD.MOV.U32 R69, RZ, RZ, R0 ;  /* 0x000000ffff457224 */ /* 0x000fe400078e0000 */
[----:B------:R-:W-:Y:S02]  /*4ff0*/  USHF.R.U32.HI UR4, URZ, 0x1, UR42 ;  /* 0x000000013f047899 */ /* 0x000fe4000801162a */
[----:B------:R-:W-:Y:S02]  /*5000*/  UISETP.GT.U32.AND UP1, UPT, UR42, 0x1, UPT ;  /* 0x000000012a00788c */ /* 0x000fe4000bf24070 */
[----:B------:R-:W-:Y:S02]  /*5010*/  ULOP3.LUT UR4, UR4, 0x1, URZ, 0xc0, !UPT ;  /* 0x0000000104047892 */ /* 0x000fe4000f8ec03f */
[----:B------:R-:W-:-:S02]  /*5020*/  UISETP.LT.U32.AND UP1, UPT, UR43, 0x2, UP1 ;  /* 0x000000022b00788c */ /* 0x000fc40008f21070 */
[----:B------:R-:W-:Y:S02]  /*5030*/  UISETP.NE.U32.AND UP0, UPT, UR4, 0x1, UPT ;  /* 0x000000010400788c */ /* 0x000fe4000bf05070 */
[----:B------:R-:W-:Y:S02]  /*5040*/  USEL UR5, URZ, 0x1, !UP1 ;  /* 0x000000013f057887 */ /* 0x000fe4000c800000 */
[----:B------:R-:W-:Y:S02]  /*5050*/  UISETP.GT.U32.AND UP0, UPT, UR43, 0x1, !UP0 ;  /* 0x000000012b00788c */ /* 0x000fe4000c704070 */
[----:B------:R-:W-:Y:S02]  /*5060*/  ULOP3.LUT UR42, UR42, 0x1, URZ, 0xc0, !UPT ;  /* 0x000000012a2a7892 */ /* 0x000fe4000f8ec03f */
[----:B------:R-:W-:-:S04]  /*5070*/  USEL UR4, URZ, 0x1, !UP0 ;  /* 0x000000013f047887 */ /* 0x000fc8000c000000 */
[----:B------:R-:W-:Y:S01]  /*5080*/  ULOP3.LUT UR36, UR4, UR36, UR5, 0x96, !UPT ;  /* 0x0000002404247292 */ /* 0x000fe2000f8e9605 */
[----:B------:R-:W-:Y:S11]  /*5090*/  @P0 BRA `(.L_x_94) ;  /* 0xffffffc000380947 */ /* 0x000ff6000383ffff */
[----:B------:R-:W-:Y:S05]  /*50a0*/  EXIT ;  /* 0x000000000000794d */ /* 0x000fea0003800000 */
.L_x_3:
        /* <DEDUP_REMOVED lines=26> */
.L_x_96:
[--C-:B------:R-:W-:Y:S01]  /*5250*/  SHF.R.U64 R14, R12, R20, R13.reuse ;  /* 0x000000140c0e7219 */ /* 0x100fe2000000120d */
[----:B------:R-:W0:Y:S01]  /*5260*/  LDC R24, c[0x0][0x618] ;  /* 0x00018600ff187b82 */ /* 0x000e220000000800 */
[----:B------:R-:W-:Y:S01]  /*5270*/  I2FP.F32.U32 R8, R6 ;  /* 0x0000000600087245 */ /* 0x000fe20000201000 */
[----:B------:R-:W-:Y:S01]  /*5280*/  ULDC UR4, c[0x0][0x150] ;  /* 0x0000540000047ab9 */ /* 0x000fe20000000800 */
[----:B------:R-:W-:Y:S02]  /*5290*/  SHF.R.U32.HI R7, RZ, R20, R13 ;  /* 0x00000014ff077219 */ /* 0x000fe4000001160d */
[----:B------:R-:W-:Y:S01]  /*52a0*/  IADD3 R11, P0, RZ, -R14, RZ ;  /* 0x8000000eff0b7210 */ /* 0x000fe20007f1e0ff */
[----:B------:R-:W-:Y:S01]  /*52b0*/  FMUL R13, R8, UR4 ;  /* 0x00000004080d7c20 */ /* 0x000fe20008400000 */
[----:B------:R-:W-:Y:S01]  /*52c0*/  ULDC UR4, c[0x0][0x154] ;  /* 0x0000550000047ab9 */ /* 0x000fe20000000800 */
[----:B------:R-:W1:Y:S02]  /*52d0*/  LDC.64 R26, c[0x0][0x640] ;  /* 0x00019000ff1a7b82 */ /* 0x000e640000000a00 */
[----:B------:R-:W-:-:S02]  /*52e0*/  IMAD.X R7, RZ, RZ, ~R7, P0 ;  /* 0x000000ffff077224 */ /* 0x000fc400000e0e07 */
[----:B------:R-:W2:Y:S01]  /*52f0*/  F2I.U32.TRUNC.NTZ R13, R13 ;  /* 0x0000000d000d7305 */ /* 0x000ea2000020f000 */
[----:B------:R-:W-:-:S03]  /*5300*/  IMAD.WIDE.U32 R8, R11, R22, R16 ;  /* 0x000000160b087225 */ /* 0x000fc600078e0010 */
[----:B------:R-:W3:Y:S01]  /*5310*/  LDC R15, c[0x0][0x144] ;  /* 0x00005100ff0f7b82 */ /* 0x000ee20000000800 */
[----:B------:R-:W-:-:S04]  /*5320*/  IMAD R10, R7, R22, RZ ;  /* 0x00000016070a7224 */ /* 0x000fc800078e02ff */
[----:B------:R-:W-:Y:S02]  /*5330*/  IMAD R7, R11, R23, R10 ;  /* 0x000000170b077224 */ /* 0x000fe400078e020a */
[----:B------:R-:W-:Y:S01]  /*5340*/  IMAD.MOV.U32 R10, RZ, RZ, -0x1 ;  /* 0xffffffffff0a7424 */ /* 0x000fe200078e00ff */
[----:B------:R-:W4:Y:S01]  /*5350*/  LDC R20, c[0x0][0x608] ;  /* 0x00018200ff147b82 */ /* 0x000f220000000800 */
[----:B------:R-:W-:Y:S01]  /*5360*/  IMAD.IADD R7, R9, 0x1, R7 ;  /* 0x0000000109077824 */ /* 0x000fe200078e0207 */
[----:B------:R-:W-:-:S04]  /*5370*/  I2FP.F32.U32 R9, R3 ;  /* 0x0000000300097245 */ /* 0x000fc80000201000 */
[-C--:B0-----:R-:W-:Y:S01]  /*5380*/  SHF.R.U64 R12, R8, R24.reuse, R7 ;  /* 0x00000018080c7219 */ /* 0x081fe20000001207 */
[----:B--2---:R-:W-:Y:S01]  /*5390*/  IMAD.MOV R8, RZ, RZ, -R13 ;  /* 0x000000ffff087224 */ /* 0x004fe200078e0a0d */
[----:B------:R-:W0:Y:S01]  /*53a0*/  LDC R11, c[0x0][0x658] ;  /* 0x00019600ff0b7b82 */ /* 0x000e220000000800 */
[----:B-1----:R-:W-:Y:S01]  /*53b0*/  ISETP.NE.U32.AND P0, PT, R26, RZ, PT ;  /* 0x000000ff1a00720c */ /* 0x002fe20003f05070 */
[----:B------:R-:W-:Y:S01]  /*53c0*/  FMUL R9, R9, UR4 ;  /* 0x0000000409097c20 */ /* 0x000fe20008400000 */
[----:B------:R-:W-:Y:S02]  /*53d0*/  SHF.R.U32.HI R7, RZ, R24, R7 ;  /* 0x00000018ff077219 */ /* 0x000fe40000011607 */
[----:B------:R-:W-:-:S03]  /*53e0*/  ISETP.NE.AND.EX P0, PT, R27, RZ, PT, P0 ;  /* 0x000000ff1b00720c */ /* 0x000fc60003f05300 */
[----:B------:R-:W1:Y:S01]  /*53f0*/  LDC R22, c[0x0][0x148] ;  /* 0x00005200ff167b82 */ /* 0x000e620000000800 */
[----:B---3--:R-:W-:Y:S02]  /*5400*/  IMAD R23, R15, R8, R6 ;  /* 0x000000080f177224 */ /* 0x008fe400078e0206 */
[----:B------:R-:W-:-:S05]  /*5410*/  IMAD.MOV.U32 R8, RZ, RZ, 0x1 ;  /* 0x00000001ff087424 */ /* 0x000fca00078e00ff */
[----:B------:R-:W2:Y:S01]  /*5420*/  LDC R21, c[0x0][0x600] ;  /* 0x00018000ff157b82 */ /* 0x000ea20000000800 */
[-CC-:B----4-:R-:W-:Y:S02]  /*5430*/  SHF.R.U64 R15, R12, R20.reuse, R7.reuse ;  /* 0x000000140c0f7219 */ /* 0x190fe40000001207 */
[----:B------:R-:W-:Y:S02]  /*5440*/  SHF.R.U32.HI R6, RZ, R20, R7 ;  /* 0x00000014ff067219 */ /* 0x000fe40000011607 */
[----:B------:R3:W4:Y:S03]  /*5450*/  F2I.U32.TRUNC.NTZ R20, R9 ;  /* 0x0000000900147305 */ /* 0x000726000020f000 */
[----:B------:R-:W1:Y:S01]  /*5460*/  LDC R25, c[0x0][0x648] ;  /* 0x00019200ff197b82 */ /* 0x000e620000000800 */
[-C--:B0-----:R-:W-:Y:S02]  /*5470*/  SHF.R.U64 R19, R15, R11.reuse, R6 ;  /* 0x0000000b0f137219 */ /* 0x081fe40000001206 */
[----:B------:R-:W-:-:S02]  /*5480*/  SHF.L.U32 R10, R10, R11, RZ ;  /* 0x0000000b0a0a7219 */ /* 0x000fc400000006ff */
[-C--:B------:R-:W-:Y:S01]  /*5490*/  SHF.R.U32.HI R7, RZ, R11.reuse, R6 ;  /* 0x0000000bff077219 */ /* 0x080fe20000011606 */
[----:B------:R-:W-:Y:S01]  /*54a0*/  IMAD.MOV.U32 R6, RZ, RZ, R19 ;  /* 0x000000ffff067224 */ /* 0x000fe200078e0013 */
[----:B------:R-:W-:Y:S01]  /*54b0*/  SHF.L.U32 R24, R8, R11, RZ ;  /* 0x0000000b08187219 */ /* 0x000fe200000006ff */
[----:B------:R-:W0:Y:S01]  /*54c0*/  LDC R28, c[0x0][0x638] ;  /* 0x00018e00ff1c7b82 */ /* 0x000e220000000800 */
[----:B------:R-:W-:-:S07]  /*54d0*/  LOP3.LUT R30, RZ, R10, RZ, 0x33, !PT ;  /* 0x0000000aff1e7212 */ /* 0x000fce00078e33ff */
[----:B------:R-:W0:Y:S01]  /*54e0*/  LDC R29, c[0x0][0x610] ;  /* 0x00018400ff1d7b82 */ /* 0x000e220000000800 */
[----:B---34-:R-:W-:Y:S05]  /*54f0*/  @!P0 BRA `(.L_x_97) ;  /* 0x0000000000288947 */ /* 0x018fea0003800000 */
[----:B------:R-:W3:Y:S02]  /*5500*/  LDC R6, c[0x0][0x64c] ;  /* 0x00019300ff067b82 */ /* 0x000ee40000000800 */
[----:B---3--:R-:W-:-:S05]  /*5510*/  IADD3 R11, P0, R19, R6, RZ ;  /* 0x00000006130b7210 */ /* 0x008fca0007f1e0ff */
        /* <DEDUP_REMOVED lines=8> */
.L_x_97:
[----:B------:R-:W-:Y:S01]  /*55a0*/  ISETP.NE.AND P0, PT, R2, 0x1, PT ;  /* 0x000000010200780c */ /* 0x000fe20003f05270 */
[----:B--2---:R-:W-:Y:S01]  /*55b0*/  VIADD R9, R21, 0xffffffff ;  /* 0xffffffff15097836 */ /* 0x004fe20000000000 */
[----:B-1----:R-:W-:Y:S01]  /*55c0*/  SHF.R.U64 R7, R6, R25, R7 ;  /* 0x0000001906077219 */ /* 0x002fe20000001207 */
[----:B------:R-:W-:Y:S01]  /*55d0*/  IMAD.MOV R20, RZ, RZ, -R20 ;  /* 0x000000ffff147224 */ /* 0x000fe200078e0a14 */
[----:B------:R-:W-:Y:S02]  /*55e0*/  LOP3.LUT R6, R15, R30, RZ, 0xc0, !PT ;  /* 0x0000001e0f067212 */ /* 0x000fe400078ec0ff */
[----:B------:R-:W-:Y:S01]  /*55f0*/  LOP3.LUT R12, R12, R9, RZ, 0xc0, !PT ;  /* 0x000000090c0c7212 */ /* 0x000fe200078ec0ff */
[----:B------:R-:W-:Y:S02]  /*5600*/  IMAD.MOV R8, RZ, RZ, -R7 ;  /* 0x000000ffff087224 */ /* 0x000fe400078e0a07 */
[----:B------:R-:W-:Y:S02]  /*5610*/  IMAD R6, R24, R7, R6 ;  /* 0x0000000718067224 */ /* 0x000fe400078e0206 */
[----:B------:R-:W-:-:S02]  /*5620*/  IMAD.MOV.U32 R9, RZ, RZ, 0x1 ;  /* 0x00000001ff097424 */ /* 0x000fc400078e00ff */
[----:B------:R-:W-:Y:S02]  /*5630*/  @P0 IMAD R23, R22, R20, R3 ;  /* 0x0000001416170224 */ /* 0x000fe400078e0203 */
[----:B0-----:R-:W-:Y:S02]  /*5640*/  IMAD R3, R8, R28, R19 ;  /* 0x0000001c08037224 */ /* 0x001fe400078e0213 */
[----:B------:R-:W-:Y:S02]  /*5650*/  IMAD R13, R6, R29, R23 ;  /* 0x0000001d060d7224 */ /* 0x000fe400078e0217 */
[----:B------:R-:W-:Y:S02]  /*5660*/  IMAD R6, R3, R21, R12 ;  /* 0x0000001503067224 */ /* 0x000fe400078e020c */
[----:B------:R-:W-:-:S03]  /*5670*/  IMAD.MOV.U32 R8, RZ, RZ, R14 ;  /* 0x000000ffff087224 */ /* 0x000fc600078e000e */
[----:B------:R-:W-:Y:S02]  /*5680*/  SEL R20, R6, R13, !P0 ;  /* 0x0000000d06147207 */ /* 0x000fe40004000000 */
[----:B------:R-:W-:-:S07]  /*5690*/  SEL R13, R13, R6, !P0 ;  /* 0x000000060d0d7207 */ /* 0x000fce0004000000 */
.L_x_95:
[----:B------:R-:W-:-:S08]  /*56a0*/  NOP ;  /* 0x0000000000007918 */ /* 0x000fd00000000000 */
[----:B------:R-:W0:-:S00]  /*56b0*/  USETMAXREG.DEALLOC.CTAPOOL 0x28 ;  /* 0x00000028000079c8 */ /* 0x000e0000080e0500 */
[----:B0-----:R-:W-:-:S13]  /*56c0*/  ISETP.NE.AND P0, PT, R0, RZ, PT ;  /* 0x000000ff0000720c */ /* 0x001fda0003f05270 */
[----:B------:R-:W-:Y:S05]  /*56d0*/  @P0 EXIT ;  /* 0x000000000000094d */ /* 0x000fea0003800000 */
[----:B------:R-:W-:Y:S01]  /*56e0*/  LOP3.LUT P0, RZ, R9, 0xff, RZ, 0xc0, !PT ;  /* 0x000000ff09ff7812 */ /* 0x000fe2000780c0ff */
[----:B------:R-:W-:Y:S02]  /*56f0*/  IMAD.MOV.U32 R0, RZ, RZ, 0x1 ;  /* 0x00000001ff007424 */ /* 0x000fe400078e00ff */
[----:B------:R-:W-:-:S10]  /*5700*/  IMAD.MOV.U32 R3, RZ, RZ, RZ ;  /* 0x000000ffff037224 */ /* 0x000fd400078e00ff */
[----:B------:R-:W-:Y:S05]  /*5710*/  @!P0 BRA `(.L_x_98) ;  /* 0x0000000c00a88947 */ /* 0x000fea0003800000 */
[----:B------:R-:W0:Y:S01]  /*5720*/  LDC R0, c[0x0][0x28c] ;  /* 0x0000a300ff007b82 */ /* 0x000e220000000800 */
[----:B------:R-:W-:Y:S01]  /*5730*/  LOP3.LUT P0, RZ, R4, 0x1f, RZ, 0xc0, !PT ;  /* 0x0000001f04ff7812 */ /* 0x000fe2000780c0ff */
[----:B------:R-:W-:Y:S01]  /*5740*/  ULDC UR21, c[0x0][0x658] ;  /* 0x0001960000157ab9 */ /* 0x000fe20000000800 */
[----:B------:R-:W-:Y:S01]  /*5750*/  UMOV UR4, 0xffffffff ;  /* 0xffffffff00047882 */ /* 0x000fe20000000000 */
[----:B------:R-:W-:Y:S01]  /*5760*/  BSSY B0, `(.L_x_98) ;  /* 0x00000e5000007945 */ /* 0x000fe20003800000 */
[----:B------:R-:W-:Y:S01]  /*5770*/  USHF.L.U32 UR4, UR4, UR21, URZ ;  /* 0x0000001504047299 */ /* 0x000fe2000800063f */
[C---:B------:R-:W-:Y:S01]  /*5780*/  ISETP.NE.AND P2, PT, R5.reuse, RZ, PT ;  /* 0x000000ff0500720c */ /* 0x040fe20003f45270 */
[----:B------:R-:W-:Y:S01]  /*5790*/  IMAD.MOV.U32 R11, RZ, RZ, 0x1 ;  /* 0x00000001ff0b7424 */ /* 0x000fe200078e00ff */
[----:B------:R-:W-:Y:S01]  /*57a0*/  ISETP.NE.OR P0, PT, R5, RZ, !P0 ;  /* 0x000000ff0500720c */ /* 0x000fe20004705670 */
[----:B------:R-:W-:Y:S01]  /*57b0*/  ULDC UR13, c[0x0][0x600] ;  /* 0x00018000000d7ab9 */ /* 0x000fe20000000800 */
[----:B------:R-:W-:Y:S01]  /*57c0*/  LOP3.LUT R19, R18, 0x2, RZ, 0xfc, !PT ;  /* 0x0000000212137812 */ /* 0x000fe200078efcff */
[----:B------:R-:W-:Y:S01]  /*57d0*/  UMOV UR5, 0x1 ;  /* 0x0000000100057882 */ /* 0x000fe20000000000 */
[----:B------:R-:W-:-:S02]  /*57e0*/  UIADD3 UR13, UR13, -0x1, URZ ;  /* 0xffffffff0d0d7890 */ /* 0x000fc4000fffe03f */
[----:B------:R-:W-:Y:S02]  /*57f0*/  USHF.L.U32 UR21, UR5, UR21, URZ ;  /* 0x0000001505157299 */ /* 0x000fe4000800063f */
[----:B------:R-:W-:Y:S01]  /*5800*/  ULOP3.LUT UR29, URZ, UR4, URZ, 0x33, !UPT ;  /* 0x000000043f1d7292 */ /* 0x000fe2000f8e333f */
[----:B------:R-:W-:Y:S01]  /*5810*/  ULDC.64 UR14, c[0x0][0x198] ;  /* 0x00006600000e7ab9 */ /* 0x000fe20000000a00 */
[----:B0-----:R-:W-:-:S05]  /*5820*/  VIADD R0, R0, 0x7f ;  /* 0x0000007f00007836 */ /* 0x001fca0000000000 */
[----:B------:R-:W-:-:S04]  /*5830*/  SHF.R.S32.HI R3, RZ, 0x1f, R0 ;  /* 0x0000001fff037819 */ /* 0x000fc80000011400 */
[----:B------:R-:W-:Y:S01]  /*5840*/  LEA.HI R3, R3, R0, RZ, 0x7 ;  /* 0x0000000003037211 */ /* 0x000fe200078f38ff */
[----:B------:R-:W-:-:S03]  /*5850*/  IMAD.MOV.U32 R0, RZ, RZ, 0x1 ;  /* 0x00000001ff007424 */ /* 0x000fc600078e00ff */
[----:B------:R-:W-:Y:S01]  /*5860*/  SHF.R.S32.HI R12, RZ, 0x7, R3 ;  /* 0x00000007ff0c7819 */ /* 0x000fe20000011403 */
[----:B------:R-:W-:-:S04]  /*5870*/  IMAD.MOV.U32 R3, RZ, RZ, RZ ;  /* 0x000000ffff037224 */ /* 0x000fc800078e00ff */
[----:B------:R-:W-:-:S07]  /*5880*/  VIADD R10, R12, 0x1 ;  /* 0x000000010c0a7836 */ /* 0x000fce0000000000 */
.L_x_110:
[----:B------:R-:W-:-:S03]  /*5890*/  UMOV UR4, 0xffffffff ;  /* 0xffffffff00047882 */ /* 0x000fc60000000000 */
[----:B------:R-:W-:Y:S05]  /*58a0*/  BRA.DIV UR4, `(.L_x_99) ;  /* 0x0000000e04e87947 */ /* 0x000fea000b800000 */
[----:B------:R-:W-:-:S13]  /*58b0*/  ELECT P6, URZ, PT ;  /* 0x00000000003f782f */ /* 0x000fda00038c0000 */
.L_x_119:
[----:B------:R-:W0:Y:S01]  /*58c0*/  LDC R4, c[0x0][0x28c] ;  /* 0x0000a300ff047b82 */ /* 0x000e220000000800 */
[----:B------:R-:W-:Y:S01]  /*58d0*/  BSSY B1, `(.L_x_100) ;  /* 0x000005a000017945 */ /* 0x000fe20003800000 */
[----:B0-----:R-:W-:-:S13]  /*58e0*/  ISETP.LT.OR P6, PT, R4, 0x1, !P6 ;  /* 0x000000010400780c */ /* 0x001fda00077c1670 */
[----:B------:R-:W-:Y:S05]  /*58f0*/  @P6 BRA `(.L_x_101) ;  /* 0x00000004005c6947 */ /* 0x000fea0003800000 */
[----:B------:R-:W-:Y:S02]  /*5900*/  IMAD.SHL.U32 R13, R13, 0x80, RZ ;  /* 0x000000800d0d7824 */ /* 0x000fe400078e00ff */
[----:B------:R-:W-:Y:S02]  /*5910*/  IMAD.SHL.U32 R20, R20, 0x40, RZ ;  /* 0x0000004014147824 */ /* 0x000fe400078e00ff */
[----:B------:R-:W-:Y:S02]  /*5920*/  IMAD.MOV.U32 R21, RZ, RZ, RZ ;  /* 0x000000ffff157224 */ /* 0x000fe400078e00ff */
[----:B------:R-:W-:Y:S02]  /*5930*/  IMAD.MOV.U32 R4, RZ, RZ, R10 ;  /* 0x000000ffff047224 */ /* 0x000fe400078e000a */
[----:B------:R-:W-:Y:S02]  /*5940*/  IMAD.MOV.U32 R5, RZ, RZ, R0 ;  /* 0x000000ffff057224 */ /* 0x000fe400078e0000 */
[----:B------:R-:W-:-:S07]  /*5950*/  IMAD.MOV.U32 R6, RZ, RZ, R3 ;  /* 0x000000ffff067224 */ /* 0x000fce00078e0003 */
.L_x_105:
[----:B------:R-:W0:Y:S01]  /*5960*/  S2R R14, SR_CgaCtaId ;  /* 0x00000000000e7919 */ /* 0x000e220000008800 */
[----:B------:R-:W-:Y:S01]  /*5970*/  MOV R7, 0x400 ;  /* 0x0000040000077802 */ /* 0x000fe20000000f00 */
[----:B------:R-:W1:Y:S03]  /*5980*/  @!P2 LDC R9, c[0x0][0x500] ;  /* 0x00014000ff09ab82 */ /* 0x000e660000000800 */
[----:B0-----:R-:W-:Y:S02]  /*5990*/  LEA R15, R14, R7, 0x18 ;  /* 0x000000070e0f7211 */ /* 0x001fe400078ec0ff */
[----:B------:R-:W-:-:S03]  /*59a0*/  SHF.L.U32 R7, R5, 0x1f, RZ ;  /* 0x0000001f05077819 */ /* 0x000fc600000006ff */
[----:B------:R-:W-:-:S04]  /*59b0*/  IMAD R14, R6, 0x8, R15 ;  /* 0x00000008060e7824 */ /* 0x000fc800078e020f */
[----:B------:R-:W0:Y:S02]  /*59c0*/  SYNCS.PHASECHK.TRANS64.TRYWAIT P1, [R14+URZ+0x10], R7 ;  /* 0x000010070e0075a7 */ /* 0x000e24000802017f */
[----:B01----:R-:W-:Y:S05]  /*59d0*/  @!P1 BRA `(.L_x_102) ;  /* 0x0000000c00bc9947 */ /* 0x003fea0003800000 */
.L_x_120:
[----:B0-----:R-:W-:Y:S01]  /*59e0*/  PRMT R7, R19, 0x9910, RZ ;  /* 0x0000991013077816 */ /* 0x001fe200000000ff */
[----:B------:R0:W-:Y:S03]  /*59f0*/  @!P2 SYNCS.ARRIVE.TRANS64 RZ, [R14+URZ], R9 ;  /* 0x000000090effa9a7 */ /* 0x0001e6000800003f */
[----:B------:R-:W-:-:S13]  /*5a00*/  ISETP.NE.AND P1, PT, R7, 0x2, PT ;  /* 0x000000020700780c */ /* 0x000fda0003f25270 */
[----:B0-----:R-:W-:Y:S05]  /*5a10*/  @P1 BRA `(.L_x_103) ;  /* 0x0000000000041947 */ /* 0x001fea0003800000 */
[----:B------:R-:W-:Y:S01]  /*5a20*/  BPT.TRAP 0x1 ;  /* 0x000000040000795c */ /* 0x000fe20000300000 */
.L_x_103:
[----:B------:R-:W-:Y:S05]  /*5a30*/  @P0 BRA `(.L_x_104) ;  /* 0x0000000000040947 */ /* 0x000fea0003800000 */
[----:B------:R-:W-:Y:S01]  /*5a40*/  BPT.TRAP 0x1 ;  /* 0x000000040000795c */ /* 0x000fe20000300000 */
.L_x_104:
[----:B------:R-:W-:Y:S01]  /*5a50*/  R2UR UR56, R15 ;  /* 0x000000000f3872ca */ /* 0x000fe200000e0000 */
[C---:B------:R-:W-:Y:S01]  /*5a60*/  IMAD R15, R6.reuse, 0x10000, R15 ;  /* 0x00010000060f7824 */ /* 0x040fe200078e020f */
[----:B------:R-:W-:Y:S01]  /*5a70*/  R2UR UR10, R21 ;  /* 0x00000000150a72ca */ /* 0x000fe200000e0000 */
[----:B------:R-:W-:Y:S01]  /*5a80*/  UIADD3 UR22, UP0, UR14, 0xf0, URZ ;  /* 0x000000f00e167890 */ /* 0x000fe2000ff1e03f */
[----:B------:R-:W-:Y:S01]  /*5a90*/  R2UR UR16, R6 ;  /* 0x00000000061072ca */ /* 0x000fe200000e0000 */
[----:B------:R-:W-:Y:S01]  /*5aa0*/  VIADD R4, R4, 0xffffffff ;  /* 0xffffffff04047836 */ /* 0x000fe20000000000 */
[----:B------:R-:W-:Y:S01]  /*5ab0*/  R2UR UR32, R15 ;  /* 0x000000000f2072ca */ /* 0x000fe200000e0000 */
[----:B------:R-:W-:Y:S01]  /*5ac0*/  UIADD3.X UR23, URZ, UR15, URZ, UP0, !UPT ;  /* 0x0000000f3f177290 */ /* 0x000fe200087fe43f */
[----:B------:R-:W-:Y:S01]  /*5ad0*/  R2UR UR9, R14 ;  /* 0x000000000e0972ca */ /* 0x000fe200000e0000 */
[----:B------:R-:W-:Y:S01]  /*5ae0*/  UIADD3 UR6, UP1, UR14, 0x1f0, URZ ;  /* 0x000001f00e067890 */ /* 0x000fe2000ff3e03f */
[----:B------:R-:W-:Y:S01]  /*5af0*/  R2UR UR11, R13 ;  /* 0x000000000d0b72ca */ /* 0x000fe200000e0000 */
[----:B------:R-:W-:Y:S01]  /*5b00*/  UMOV UR4, 0x0 ;  /* 0x0000000000047882 */ /* 0x000fe20000000000 */
[----:B------:R-:W-:Y:S01]  /*5b10*/  R2UR UR12, R8 ;  /* 0x00000000080c72ca */ /* 0x000fe200000e0000 */
[----:B------:R-:W-:Y:S01]  /*5b20*/  UIADD3 UR56, UR56, 0x20100, URZ ;  /* 0x0002010038387890 */ /* 0x000fe2000fffe03f */
[----:B------:R-:W-:Y:S01]  /*5b30*/  R2UR UR59, R20 ;  /* 0x00000000143b72ca */ /* 0x000fe200000e0000 */
[----:B------:R-:W-:Y:S01]  /*5b40*/  UIADD3 UR50, UR10, 0x20, URZ ;  /* 0x000000200a327890 */ /* 0x000fe2000fffe03f */
[----:B------:R-:W-:Y:S01]  /*5b50*/  ISETP.GT.AND P3, PT, R4, 0x1, PT ;  /* 0x000000010400780c */ /* 0x000fe20003f64270 */
[----:B------:R-:W-:Y:S01]  /*5b60*/  ULEA UR56, UR16, UR56, 0xf ;  /* 0x0000003810387291 */ /* 0x000fe2000f8e783f */
[----:B------:R-:W-:Y:S01]  /*5b70*/  VIADD R6, R6, 0x1 ;  /* 0x0000000106067836 */ /* 0x000fe20000000000 */
[----:B------:R-:W-:Y:S01]  /*5b80*/  UIADD3 UR8, UR32, 0x100, URZ ;  /* 0x0000010020087890 */ /* 0x000fe2000fffe03f */
[----:B------:R-:W-:Y:S01]  /*5b90*/  VIADD R21, R21, 0x80 ;  /* 0x0000008015157836 */ /* 0x000fe20000000000 */
[----:B------:R-:W-:-:S02]  /*5ba0*/  UIADD3 UR48, UR32, 0x4100, URZ ;  /* 0x0000410020307890 */ /* 0x000fc4000fffe03f */
[----:B------:R-:W-:Y:S01]  /*5bb0*/  UIADD3 UR42, UR10, 0x40, URZ ;  /* 0x000000400a2a7890 */ /* 0x000fe2000fffe03f */
[C---:B------:R-:W-:Y:S01]  /*5bc0*/  ISETP.NE.AND P1, PT, R6.reuse, 0x2, PT ;  /* 0x000000020600780c */ /* 0x040fe20003f25270 */
[----:B------:R-:W-:Y:S02]  /*5bd0*/  UIADD3 UR40, UR32, 0x8100, URZ ;  /* 0x0000810020287890 */ /* 0x000fe4000fffe03f */
[----:B------:R-:W-:Y:S01]  /*5be0*/  UIADD3 UR34, UR10, 0x60, URZ ;  /* 0x000000600a227890 */ /* 0x000fe2000fffe03f */
[----:B------:R-:W-:Y:S01]  /*5bf0*/  SEL R14, RZ, 0x1, P1 ;  /* 0x00000001ff0e7807 */ /* 0x000fe20000800000 */
[----:B------:R-:W-:Y:S01]  /*5c00*/  UIADD3 UR32, UR32, 0xc100, URZ ;  /* 0x0000c10020207890 */ /* 0x000fe2000fffe03f */
[----:B------:R-:W-:Y:S01]  /*5c10*/  SEL R6, R6, RZ, P1 ;  /* 0x000000ff06067207 */ /* 0x000fe20000800000 */
[----:B------:R-:W-:Y:S01]  /*5c20*/  UMOV UR5, 0x10000000 ;  /* 0x1000000000057882 */ /* 0x000fe20000000000 */
[----:B------:R-:W-:Y:S01]  /*5c30*/  UIADD3.X UR7, URZ, UR15, URZ, UP1, !UPT ;  /* 0x0000000f3f077290 */ /* 0x000fe20008ffe43f */
[----:B------:R0:W-:Y:S01]  /*5c40*/  UTMALDG.3D [UR8], [UR22], desc[UR4] ;  /* 0x00000408160075b4 */ /* 0x0001e20008011000 */
[----:B------:R-:W-:Y:S01]  /*5c50*/  UIADD3 UR24, UR56, 0x2000, URZ ;  /* 0x0000200038187890 */ /* 0x000fe2000fffe03f */
[----:B------:R-:W-:Y:S01]  /*5c60*/  LOP3.LUT R5, R5, R14, RZ, 0x3c, !PT ;  /* 0x0000000e05057212 */ /* 0x000fe200078e3cff */
[----:B------:R-:W-:Y:S01]  /*5c70*/  UIADD3 UR16, UR56, 0x4000, URZ ;  /* 0x0000400038107890 */ /* 0x000fe2000fffe03f */
[----:B------:R-:W-:Y:S01]  /*5c80*/  UMOV UR49, UR9 ;  /* 0x0000000900317c82 */ /* 0x000fe20008000000 */
        /* <DEDUP_REMOVED lines=8> */
[----:B------:R1:W-:Y:S01]  /*5d10*/  UTMALDG.3D [UR48], [UR22], desc[UR4] ;  /* 0x00000430160075b4 */ /* 0x0003e20008011000 */
        /* <DEDUP_REMOVED lines=9> */
[----:B0-----:R-:W-:Y:S01]  /*5db0*/  UIADD3 UR8, UR56, 0x6000, URZ ;  /* 0x0000600038087890 */ /* 0x001fe2000fffe03f */
[----:B------:R-:W-:Y:S01]  /*5dc0*/  UMOV UR19, UR59 ;  /* 0x0000003b00137c82 */ /* 0x000fe20008000000 */
[----:B------:R-:W-:Y:S01]  /*5dd0*/  UMOV UR20, UR12 ;  /* 0x0000000c00147c82 */ /* 0x000fe20008000000 */
[----:B------:R-:W-:Y:S01]  /*5de0*/  UMOV UR18, UR42 ;  /* 0x0000002a00127c82 */ /* 0x000fe20008000000 */
[----:B------:R-:W-:Y:S01]  /*5df0*/  UMOV UR11, UR59 ;  /* 0x0000003b000b7c82 */ /* 0x000fe20008000000 */
[----:B------:R1:W-:Y:S01]  /*5e00*/  UTMALDG.3D [UR32], [UR22], desc[UR4] ;  /* 0x00000420160075b4 */ /* 0x0003e20008011000 */
[----:B------:R-:W-:Y:S01]  /*5e10*/  UMOV UR10, UR34 ;  /* 0x00000022000a7c82 */ /* 0x000fe20008000000 */
[----:B------:R1:W-:Y:S01]  /*5e20*/  UTMALDG.3D [UR56], [UR6], desc[UR4] ;  /* 0x00000438060075b4 */ /* 0x0003e20008011000 */
[----:B------:R1:W-:Y:S01]  /*5e30*/  UTMALDG.3D [UR24], [UR6], desc[UR4] ;  /* 0x00000418060075b4 */ /* 0x0003e20008011000 */
[----:B------:R1:W-:Y:S01]  /*5e40*/  UTMALDG.3D [UR16], [UR6], desc[UR4] ;  /* 0x00000410060075b4 */ /* 0x0003e20008011000 */
[----:B------:R1:W-:Y:S02]  /*5e50*/  UTMALDG.3D [UR8], [UR6], desc[UR4] ;  /* 0x00000408060075b4 */ /* 0x0003e40008011000 */
[----:B-1----:R-:W-:Y:S05]  /*5e60*/  @P3 BRA `(.L_x_105) ;  /* 0xfffffff800bc3947 */ /* 0x002fea000383ffff */
.L_x_101:
[----:B------:R-:W-:Y:S05]  /*5e70*/  BSYNC B1 ;  /* 0x0000000000017941 */ /* 0x000fea0003800000 */
.L_x_100:
[----:B------:R-:W-:Y:S01]  /*5e80*/  LOP3.LUT P3, RZ, R11, 0xff, RZ, 0xc0, !PT ;  /* 0x000000ff0bff7812 */ /* 0x000fe2000786c0ff */
[----:B------:R-:W-:Y:S01]  /*5e90*/  IMAD.IADD R3, R12, 0x1, R3 ;  /* 0x000000010c037824 */ /* 0x000fe200078e0203 */
[----:B------:R-:W-:Y:S01]  /*5ea0*/  IADD3 R16, P4, R16, UR38, RZ ;  /* 0x0000002610107c10 */ /* 0x000fe2000ff9e0ff */
[----:B------:R-:W-:Y:S01]  /*5eb0*/  ULDC.64 UR4, c[0x0][0x650] ;  /* 0x0001940000047ab9 */ /* 0x000fe20000000a00 */
[----:B------:R-:W-:Y:S01]  /*5ec0*/  BSSY B1, `(.L_x_106) ;  /* 0x000006c000017945 */ /* 0x000fe20003800000 */
[----:B------:R-:W-:Y:S01]  /*5ed0*/  IMAD.MOV.U32 R13, RZ, RZ, -0x1 ;  /* 0xffffffffff0d7424 */ /* 0x000fe200078e00ff */
[----:B------:R-:W-:Y:S01]  /*5ee0*/  ISETP.GT.U32.AND P1, PT, R3, 0x1, PT ;  /* 0x000000010300780c */ /* 0x000fe20003f24070 */
[----:B------:R-:W-:Y:S01]  /*5ef0*/  IMAD.MOV.U32 R20, RZ, RZ, -0x1 ;  /* 0xffffffffff147424 */ /* 0x000fe200078e00ff */
[----:B------:R-:W-:Y:S01]  /*5f00*/  SHF.R.U32.HI R4, RZ, 0x1, R3 ;  /* 0x00000001ff047819 */ /* 0x000fe20000011603 */
[----:B------:R-:W-:Y:S01]  /*5f10*/  IMAD.MOV.U32 R8, RZ, RZ, -0x1 ;  /* 0xffffffffff087424 */ /* 0x000fe200078e00ff */
[----:B------:R-:W-:-:S02]  /*5f20*/  ISETP.LT.U32.AND P1, PT, R12, 0x2, P1 ;  /* 0x000000020c00780c */ /* 0x000fc40000f21070 */
[----:B------:R-:W-:Y:S01]  /*5f30*/  IADD3.X R17, R17, UR37, RZ, P4, !PT ;  /* 0x0000002511117c10 */ /* 0x000fe2000a7fe4ff */
[----:B------:R-:W0:Y:S01]  /*5f40*/  @P3 S2R R6, SR_CgaCtaId ;  /* 0x0000000000063919 */ /* 0x000e220000008800 */
[----:B------:R-:W-:Y:S02]  /*5f50*/  @P3 MOV R5, 0x400 ;  /* 0x0000040000053802 */ /* 0x000fe40000000f00 */
[----:B------:R-:W-:Y:S02]  /*5f60*/  ISETP.GE.U32.AND P4, PT, R16, UR4, PT ;  /* 0x0000000410007c0c */ /* 0x000fe4000bf86070 */
[----:B------:R-:W-:Y:S02]  /*5f70*/  LOP3.LUT R4, R4, 0x1, RZ, 0xc0, !PT ;  /* 0x0000000104047812 */ /* 0x000fe400078ec0ff */
[----:B------:R-:W-:Y:S02]  /*5f80*/  LOP3.LUT R3, R3, 0x1, RZ, 0xc0, !PT ;  /* 0x0000000103037812 */ /* 0x000fe400078ec0ff */
[----:B------:R-:W-:-:S02]  /*5f90*/  PRMT R11, RZ, 0x7610, R11 ;  /* 0x00007610ff0b7816 */ /* 0x000fc4000000000b */
[----:B0-----:R-:W-:-:S04]  /*5fa0*/  @P3 LEA R5, R6, R5, 0x18 ;  /* 0x0000000506053211 */ /* 0x001fc800078ec0ff */
[----:B------:R0:W-:Y:S01]  /*5fb0*/  @P3 SYNCS.ARRIVE.TRANS64.A1T0 RZ, [R5+URZ+0x38], RZ ;  /* 0x000038ff05ff39a7 */ /* 0x0001e2000810003f */
[----:B------:R-:W-:-:S04]  /*5fc0*/  ISETP.NE.U32.AND P3, PT, R4, 0x1, PT ;  /* 0x000000010400780c */ /* 0x000fc80003f65070 */
[----:B------:R-:W-:Y:S02]  /*5fd0*/  ISETP.GT.U32.AND P3, PT, R12, 0x1, !P3 ;  /* 0x000000010c00780c */ /* 0x000fe40005f64070 */
[----:B0-----:R-:W-:Y:S02]  /*5fe0*/  SEL R5, RZ, 0x1, !P1 ;  /* 0x00000001ff057807 */ /* 0x001fe40004800000 */
[----:B------:R-:W-:Y:S02]  /*5ff0*/  ISETP.GE.U32.AND.EX P1, PT, R17, UR5, PT, P4 ;  /* 0x0000000511007c0c */ /* 0x000fe4000bf26140 */
[----:B------:R-:W-:-:S04]  /*6000*/  SEL R4, RZ, 0x1, !P3 ;  /* 0x00000001ff047807 */ /* 0x000fc80005800000 */
[----:B------:R-:W-:Y:S02]  /*6010*/  LOP3.LUT R0, R4, R0, R5, 0x96, !PT ;  /* 0x0000000004007212 */ /* 0x000fe400078e9605 */
[----:B------:R-:W-:-:S05]  /*6020*/  PRMT R4, RZ, 0x7610, R4 ;  /* 0x00007610ff047816 */ /* 0x000fca0000000004 */
[----:B------:R-:W-:Y:S05]  /*6030*/  @P1 BRA `(.L_x_107) ;  /* 0x0000000400501947 */ /* 0x000fea0003800000 */
[----:B------:R-:W-:Y:S01]  /*6040*/  ULDC.64 UR4, c[0x0][0x628] ;  /* 0x00018a0000047ab9 */ /* 0x000fe20000000a00 */
[----:B------:R-:W0:Y:S01]  /*6050*/  S2R R14, SR_CTAID.X ;  /* 0x00000000000e7919 */ /* 0x000e220000002500 */
[----:B------:R-:W-:Y:S01]  /*6060*/  ISETP.NE.U32.AND P1, PT, RZ, UR4, PT ;  /* 0x00000004ff007c0c */ /* 0x000fe2000bf25070 */
[----:B------:R-:W-:Y:S01]  /*6070*/  ULDC UR7, c[0x0][0x630] ;  /* 0x00018c0000077ab9 */ /* 0x000fe20000000800 */
[----:B------:R-:W-:Y:S01]  /*6080*/  IMAD.MOV.U32 R4, RZ, RZ, R16 ;  /* 0x000000ffff047224 */ /* 0x000fe200078e0010 */
[----:B------:R-:W1:Y:S01]  /*6090*/  S2R R13, SR_CTAID.Y ;  /* 0x00000000000d7919 */ /* 0x000e620000002600 */
[----:B------:R-:W-:Y:S01]  /*60a0*/  ISETP.NE.AND.EX P1, PT, RZ, UR5, PT, P1 ;  /* 0x00000005ff007c0c */ /* 0x000fe2000bf25310 */
[----:B------:R-:W-:-:S12]  /*60b0*/  IMAD.MOV.U32 R5, RZ, RZ, R17 ;  /* 0x000000ffff057224 */ /* 0x000fd800078e0011 */
[----:B------:R-:W-:Y:S05]  /*60c0*/  @!P1 BRA `(.L_x_108) ;  /* 0x0000000000289947 */ /* 0x000fea0003800000 */
[----:B------:R-:W-:Y:S02]  /*60d0*/  ULDC UR6, c[0x0][0x634] ;  /* 0x00018d0000067ab9 */ /* 0x000fe40000000800 */
[----:B------:R-:W-:-:S05]  /*60e0*/  IADD3 R9, P1, R16, UR6, RZ ;  /* 0x0000000610097c10 */ /* 0x000fca000ff3e0ff */
[----:B------:R-:W-:-:S04]  /*60f0*/  IMAD.X R15, RZ, RZ, R17, P1 ;  /* 0x000000ffff0f7224 */ /* 0x000fc800008e0611 */
[----:B------:R-:W-:-:S04]  /*6100*/  IMAD.WIDE.U32 R6, R15, UR4, RZ ;  /* 0x000000040f067c25 */ /* 0x000fc8000f8e00ff */
[----:B------:R-:W-:-:S04]  /*6110*/  IMAD.WIDE.U32 R6, P1, R9, UR5, R6 ;  /* 0x0000000509067c25 */ /* 0x000fc8000f820006 */
[----:B------:R-:W-:-:S04]  /*6120*/  IMAD.WIDE.U32 R8, R9, UR4, RZ ;  /* 0x0000000409087c25 */ /* 0x000fc8000f8e00ff */
[----:B------:R-:W-:Y:S01]  /*6130*/  IMAD.X R5, RZ, RZ, RZ, P1 ;  /* 0x000000ffff057224 */ /* 0x000fe200008e06ff */
[----:B------:R-:W-:Y:S01]  /*6140*/  IADD3 RZ, P1, R9, R6, RZ ;  /* 0x0000000609ff7210 */ /* 0x000fe20007f3e0ff */
[----:B------:R-:W-:-:S04]  /*6150*/  IMAD.MOV.U32 R4, RZ, RZ, R7 ;  /* 0x000000ffff047224 */ /* 0x000fc800078e0007 */
[----:B------:R-:W-:-:S08]  /*6160*/  IMAD.WIDE.U32.X R4, R15, UR5, R4, P1 ;  /* 0x000000050f047c25 */ /* 0x000fd000088e0404 */
.L_x_108:
[--C-:B------:R-:W-:Y:S01]  /*6170*/  SHF.R.U64 R8, R4, UR7, R5.reuse ;  /* 0x0000000704087c19 */ /* 0x100fe20008001205 */
[----:B------:R-:W-:Y:S01]  /*6180*/  ULDC.64 UR4, c[0x0][0x620] ;  /* 0x0001880000047ab9 */ /* 0x000fe20000000a00 */
[----:B------:R-:W-:Y:S01]  /*6190*/  SHF.R.U32.HI R4, RZ, UR7, R5 ;  /* 0x00000007ff047c19 */ /* 0x000fe20008011605 */
[----:B------:R-:W2:Y:S01]  /*61a0*/  LDC R25, c[0x0][0x144] ;  /* 0x00005100ff197b82 */ /* 0x000ea20000000800 */
[----:B------:R-:W-:Y:S01]  /*61b0*/  IADD3 R7, P1, RZ, -R8, RZ ;  /* 0x80000008ff077210 */ /* 0x000fe20007f3e0ff */
[----:B------:R-:W-:Y:S01]  /*61c0*/  ULDC.64 UR8, c[0x0][0x640] ;  /* 0x0001900000087ab9 */ /* 0x000fe20000000a00 */
[----:B0-----:R-:W-:Y:S01]  /*61d0*/  I2FP.F32.U32 R9, R14 ;  /* 0x0000000e00097245 */ /* 0x001fe20000201000 */
[----:B------:R-:W-:Y:S02]  /*61e0*/  ULDC UR6, c[0x0][0x608] ;  /* 0x0001820000067ab9 */ /* 0x000fe40000000800 */
[----:B------:R-:W-:Y:S01]  /*61f0*/  IMAD.X R4, RZ, RZ, ~R4, P1 ;  /* 0x000000ffff047224 */ /* 0x000fe200008e0e04 */
[----:B------:R-:W-:Y:S01]  /*6200*/  ISETP.NE.U32.AND P1, PT, RZ, UR8, PT ;  /* 0x00000008ff007c0c */ /* 0x000fe2000bf25070 */
[----:B------:R-:W0:Y:S02]  /*6210*/  LDC R20, c[0x0][0x148] ;  /* 0x00005200ff147b82 */ /* 0x000e240000000800 */
[----:B------:R-:W-:Y:S01]  /*6220*/  IMAD R6, R4, UR4, RZ ;  /* 0x0000000404067c24 */ /* 0x000fe2000f8e02ff */
[----:B------:R-:W-:Y:S01]  /*6230*/  ISETP.NE.AND.EX P1, PT, RZ, UR9, PT, P1 ;  /* 0x00000009ff007c0c */ /* 0x000fe2000bf25310 */
[----:B------:R-:W-:Y:S01]  /*6240*/  IMAD.WIDE.U32 R4, R7, UR4, R16 ;  /* 0x0000000407047c25 */ /* 0x000fe2000f8e0010 */
[----:B------:R-:W-:-:S03]  /*6250*/  ULDC UR4, c[0x0][0x150] ;  /* 0x0000540000047ab9 */ /* 0x000fc60000000800 */
[----:B------:R-:W-:Y:S02]  /*6260*/  IMAD R7, R7, UR5, R6 ;  /* 0x0000000507077c24 */ /* 0x000fe4000f8e0206 */
[----:B------:R-:W-:Y:S01]  /*6270*/  FMUL R6, R9, UR4 ;  /* 0x0000000409067c20 */ /* 0x000fe20008400000 */
[----:B------:R-:W-:Y:S01]  /*6280*/  ULDC UR4, c[0x0][0x618] ;  /* 0x0001860000047ab9 */ /* 0x000fe20000000800 */
[----:B------:R-:W-:Y:S01]  /*6290*/  ULDC UR5, c[0x0][0x154] ;  /* 0x0000550000057ab9 */ /* 0x000fe20000000800 */
[----:B------:R-:W-:-:S03]  /*62a0*/  IMAD.IADD R5, R5, 0x1, R7 ;  /* 0x0000000105057824 */ /* 0x000fc600078e0207 */
[----:B------:R-:W3:Y:S02]  /*62b0*/  F2I.U32.TRUNC.NTZ R6, R6 ;  /* 0x0000000600067305 */ /* 0x000ee4000020f000 */
[----:B------:R-:W-:Y:S02]  /*62c0*/  SHF.R.U64 R9, R4, UR4, R5 ;  /* 0x0000000404097c19 */ /* 0x000fe40008001205 */
[----:B-1----:R-:W-:-:S05]  /*62d0*/  I2FP.F32.U32 R4, R13 ;  /* 0x0000000d00047245 */ /* 0x002fca0000201000 */
[----:B------:R-:W-:Y:S01]  /*62e0*/  FMUL R22, R4, UR5 ;  /* 0x0000000504167c20 */ /* 0x000fe20008400000 */
[----:B------:R-:W-:Y:S01]  /*62f0*/  SHF.R.U32.HI R4, RZ, UR4, R5 ;  /* 0x00000004ff047c19 */ /* 0x000fe20008011605 */
[----:B------:R-:W-:-:S03]  /*6300*/  ULDC UR4, c[0x0][0x658] ;  /* 0x0001960000047ab9 */ /* 0x000fc60000000800 */
[--C-:B------:R-:W-:Y:S01]  /*6310*/  SHF.R.U64 R21, R9, UR6, R4.reuse ;  /* 0x0000000609157c19 */ /* 0x100fe20008001204 */
[----:B------:R-:W1:Y:S01]  /*6320*/  F2I.U32.TRUNC.NTZ R22, R22 ;  /* 0x0000001600167305 */ /* 0x000e62000020f000 */
[----:B------:R-:W-:Y:S01]  /*6330*/  SHF.R.U32.HI R4, RZ, UR6, R4 ;  /* 0x00000006ff047c19 */ /* 0x000fe20008011604 */
[----:B---3--:R-:W-:-:S03]  /*6340*/  IMAD.MOV R6, RZ, RZ, -R6 ;  /* 0x000000ffff067224 */ /* 0x008fc600078e0a06 */
[----:B------:R-:W-:Y:S01]  /*6350*/  SHF.R.U64 R15, R21, UR4, R4 ;  /* 0x00000004150f7c19 */ /* 0x000fe20008001204 */
[----:B--2---:R-:W-:Y:S01]  /*6360*/  IMAD R14, R25, R6, R14 ;  /* 0x00000006190e7224 */ /* 0x004fe200078e020e */
[----:B------:R-:W-:-:S03]  /*6370*/  SHF.R.U32.HI R23, RZ, UR4, R4 ;  /* 0x00000004ff177c19 */ /* 0x000fc60008011604 */
[----:B------:R-:W-:Y:S02]  /*6380*/  IMAD.MOV.U32 R4, RZ, RZ, R15 ;  /* 0x000000ffff047224 */ /* 0x000fe400078e000f */
[----:B------:R-:W-:Y:S01]  /*6390*/  IMAD.MOV.U32 R5, RZ, RZ, R23 ;  /* 0x000000ffff057224 */ /* 0x000fe200078e0017 */
[----:B-1----:R-:W-:Y:S06]  /*63a0*/  @!P1 BRA `(.L_x_109) ;  /* 0x0000000000289947 */ /* 0x002fec0003800000 */
[----:B------:R-:W-:Y:S02]  /*63b0*/  ULDC UR4, c[0x0][0x64c] ;  /* 0x0001930000047ab9 */ /* 0x000fe40000000800 */
[----:B------:R-:W-:-:S05]  /*63c0*/  IADD3 R5, P1, R15, UR4, RZ ;  /* 0x000000040f057c10 */ /* 0x000fca000ff3e0ff */
[----:B------:R-:W-:-:S04]  /*63d0*/  IMAD.X R23, RZ, RZ, R23, P1 ;  /* 0x000000ffff177224 */ /* 0x000fc800008e0617 */
[----:B------:R-:W-:-:S04]  /*63e0*/  IMAD.WIDE.U32 R6, R23, UR8, RZ ;  /* 0x0000000817067c25 */ /* 0x000fc8000f8e00ff */
[----:B------:R-:W-:-:S04]  /*63f0*/  IMAD.WIDE.U32 R6, P1, R5, UR9, R6 ;  /* 0x0000000905067c25 */ /* 0x000fc8000f820006 */
[----:B------:R-:W-:-:S04]  /*6400*/  IMAD.WIDE.U32 R4, R5, UR8, RZ ;  /* 0x0000000805047c25 */ /* 0x000fc8000f8e00ff */
[----:B------:R-:W-:Y:S01]  /*6410*/  IMAD.MOV.U32 R4, RZ, RZ, R7 ;  /* 0x000000ffff047224 */ /* 0x000fe200078e0007 */
[----:B------:R-:W-:Y:S01]  /*6420*/  IADD3 RZ, P3, R5, R6, RZ ;  /* 0x0000000605ff7210 */ /* 0x000fe20007f7e0ff */
[----:B------:R-:W-:-:S04]  /*6430*/  IMAD.X R5, RZ, RZ, RZ, P1 ;  /* 0x000000ffff057224 */ /* 0x000fc800008e06ff */
[----:B------:R-:W-:-:S08]  /*6440*/  IMAD.WIDE.U32.X R4, R23, UR9, R4, P3 ;  /* 0x0000000917047c25 */ /* 0x000fd000098e0404 */
.L_x_109:
[----:B------:R-:W-:Y:S01]  /*6450*/  ISETP.NE.AND P1, PT, R2, 0x1, PT ;  /* 0x000000010200780c */ /* 0x000fe20003f25270 */
[----:B------:R-:W-:Y:S01]  /*6460*/  ULDC UR4, c[0x0][0x648] ;  /* 0x0001920000047ab9 */ /* 0x000fe20000000800 */
[----:B------:R-:W-:Y:S01]  /*6470*/  LOP3.LUT R21, R21, UR29, RZ, 0xc0, !PT ;  /* 0x0000001d15157c12 */ /* 0x000fe2000f8ec0ff */
[----:B------:R-:W-:Y:S01]  /*6480*/  IMAD.MOV R22, RZ, RZ, -R22 ;  /* 0x000000ffff167224 */ /* 0x000fe200078e0a16 */
[----:B------:R-:W-:Y:S01]  /*6490*/  SHF.R.U64 R4, R4, UR4, R5 ;  /* 0x0000000404047c19 */ /* 0x000fe20008001205 */
[----:B------:R-:W-:Y:S01]  /*64a0*/  ULDC UR4, c[0x0][0x638] ;  /* 0x00018e0000047ab9 */ /* 0x000fe20000000800 */
[----:B------:R-:W-:Y:S01]  /*64b0*/  ULDC UR5, c[0x0][0x610] ;  /* 0x0001840000057ab9 */ /* 0x000fe20000000800 */
[----:B------:R-:W-:Y:S02]  /*64c0*/  IMAD.MOV.U32 R5, RZ, RZ, 0x1 ;  /* 0x00000001ff057424 */ /* 0x000fe400078e00ff */
[----:B------:R-:W-:Y:S02]  /*64d0*/  IMAD.MOV R6, RZ, RZ, -R4 ;  /* 0x000000ffff067224 */ /* 0x000fe400078e0a04 */
[----:B------:R-:W-:Y:S01]  /*64e0*/  IMAD R21, R4, UR21, R21 ;  /* 0x0000001504157c24 */ /* 0x000fe2000f8e0215 */
[----:B------:R-:W-:Y:S01]  /*64f0*/  LOP3.LUT R4, R9, UR13, RZ, 0xc0, !PT ;  /* 0x0000000d09047c12 */ /* 0x000fe2000f8ec0ff */
[----:B0-----:R-:W-:-:S02]  /*6500*/  @P1 IMAD R14, R20, R22, R13 ;  /* 0x00000016140e1224 */ /* 0x001fc400078e020d */
[----:B------:R-:W-:Y:S01]  /*6510*/  IMAD R15, R6, UR4, R15 ;  /* 0x00000004060f7c24 */ /* 0x000fe2000f8e020f */
[----:B------:R-:W-:Y:S01]  /*6520*/  ULDC UR4, c[0x0][0x600] ;  /* 0x0001800000047ab9 */ /* 0x000fe20000000800 */
[----:B------:R-:W-:Y:S02]  /*6530*/  IMAD R14, R21, UR5, R14 ;  /* 0x00000005150e7c24 */ /* 0x000fe4000f8e020e */
[--C-:B------:R-:W-:Y:S01]  /*6540*/  IMAD R15, R15, UR4, R4.reuse ;  /* 0x000000040f0f7c24 */ /* 0x100fe2000f8e0204 */
[----:B------:R-:W-:-:S04]  /*6550*/  PRMT R4, R5, 0x7610, R4 ;  /* 0x0000761005047816 */ /* 0x000fc80000000004 */
[----:B------:R-:W-:Y:S02]  /*6560*/  SEL R20, R15, R14, !P1 ;  /* 0x0000000e0f147207 */ /* 0x000fe40004800000 */
[----:B------:R-:W-:-:S07]  /*6570*/  SEL R13, R14, R15, !P1 ;  /* 0x0000000f0e0d7207 */ /* 0x000fce0004800000 */
.L_x_107:
[----:B------:R-:W-:Y:S05]  /*6580*/  BSYNC B1 ;  /* 0x0000000000017941 */ /* 0x000fea0003800000 */
.L_x_106:
[----:B------:R-:W-:-:S13]  /*6590*/  LOP3.LUT P1, RZ, R4, 0xff, RZ, 0xc0, !PT ;  /* 0x000000ff04ff7812 */ /* 0x000fda000782c0ff */
[----:B------:R-:W-:Y:S05]  /*65a0*/  @P1 BRA `(.L_x_110) ;  /* 0xfffffff000b81947 */ /* 0x000fea000383ffff */
[----:B------:R-:W-:Y:S05]  /*65b0*/  BSYNC B0 ;  /* 0x0000000000007941 */ /* 0x000fea0003800000 */
.L_x_98:
[----:B------:R-:W-:-:S03]  /*65c0*/  UMOV UR4, 0xffffffff ;  /* 0xffffffff00047882 */ /* 0x000fc60000000000 */
[----:B------:R-:W-:Y:S05]  /*65d0*/  BRA.DIV UR4, `(.L_x_111) ;  /* 0x0000000204d07947 */ /* 0x000fea000b800000 */
[----:B------:R-:W-:-:S13]  /*65e0*/  ELECT P6, URZ, PT ;  /* 0x00000000003f782f */ /* 0x000fda00038c0000 */
.L_x_123:
[----:B------:R-:W-:Y:S04]  /*65f0*/  BSSY B0, `(.L_x_112) ;  /* 0x0000019000007945 */ /* 0x000fe80003800000 */
[----:B------:R-:W-:Y:S05]  /*6600*/  @!P6 BRA `(.L_x_113) ;  /* 0x00000000005ce947 */ /* 0x000fea0003800000 */
[----:B------:R-:W-:-:S04]  /*6610*/  LOP3.LUT R18, R18, 0x2, RZ, 0xfc, !PT ;  /* 0x0000000212127812 */ /* 0x000fc800078efcff */
[----:B------:R-:W-:-:S13]  /*6620*/  ISETP.NE.AND P0, PT, R18, 0x3, PT ;  /* 0x000000031200780c */ /* 0x000fda0003f05270 */
[----:B------:R-:W-:Y:S05]  /*6630*/  @!P0 BRA `(.L_x_114) ;  /* 0x0000000000048947 */ /* 0x000fea0003800000 */
[----:B------:R-:W-:Y:S01]  /*6640*/  BPT.TRAP 0x1 ;  /* 0x000000040000795c */ /* 0x000fe20000300000 */
.L_x_114:
[----:B------:R-:W0:Y:S01]  /*6650*/  S2R R5, SR_CgaCtaId ;  /* 0x0000000000057919 */ /* 0x000e220000008800 */
[----:B------:R-:W-:Y:S02]  /*6660*/  MOV R2, 0x400 ;  /* 0x0000040000027802 */ /* 0x000fe40000000f00 */
[----:B------:R-:W-:Y:S02]  /*6670*/  SHF.L.U32 R4, R0, 0x1f, RZ ;  /* 0x0000001f00047819 */ /* 0x000fe400000006ff */
[----:B0-----:R-:W-:-:S05]  /*6680*/  LEA R2, R5, R2, 0x18 ;  /* 0x0000000205027211 */ /* 0x001fca00078ec0ff */
[----:B------:R-:W-:-:S04]  /*6690*/  VIADD R2, R2, 0x10 ;  /* 0x0000001002027836 */ /* 0x000fc80000000000 */
[C---:B------:R-:W-:Y:S02]  /*66a0*/  IMAD R7, R3.reuse, 0x8, R2 ;  /* 0x0000000803077824 */ /* 0x040fe400078e0202 */
[----:B------:R-:W-:Y:S02]  /*66b0*/  VIADD R3, R3, 0x1 ;  /* 0x0000000103037836 */ /* 0x000fe40000000000 */
[----:B------:R-:W0:Y:S03]  /*66c0*/  SYNCS.PHASECHK.TRANS64.TRYWAIT P0, [R7+URZ], R4 ;  /* 0x00000004070075a7 */ /* 0x000e26000800017f */
[----:B------:R-:W-:-:S04]  /*66d0*/  ISETP.NE.AND P1, PT, R3, 0x2, PT ;  /* 0x000000020300780c */ /* 0x000fc80003f25270 */
[----:B------:R-:W-:Y:S02]  /*66e0*/  SEL R5, RZ, 0x1, P1 ;  /* 0x00000001ff057807 */ /* 0x000fe40000800000 */
[----:B------:R-:W-:Y:S02]  /*66f0*/  SEL R3, R3, RZ, P1 ;  /* 0x000000ff03037207 */ /* 0x000fe40000800000 */
[----:B------:R-:W-:Y:S01]  /*6700*/  LOP3.LUT R0, R0, R5, RZ, 0x3c, !PT ;  /* 0x0000000500007212 */ /* 0x000fe200078e3cff */
[----:B0-----:R-:W-:Y:S06]  /*6710*/  @!P0 BRA `(.L_x_115) ;  /* 0x0000000000a08947 */ /* 0x001fec0003800000 */
.L_x_124:
[----:B------:R-:W-:Y:S01]  /*6720*/  IMAD R3, R3, 0x8, R2 ;  /* 0x0000000803037824 */ /* 0x000fe200078e0202 */
[----:B------:R-:W-:-:S07]  /*6730*/  SHF.L.U32 R0, R0, 0x1f, RZ ;  /* 0x0000001f00007819 */ /* 0x000fce00000006ff */
.L_x_116:
[----:B-1----:R1:W2:Y:S02]  /*6740*/  SYNCS.PHASECHK.TRANS64.TRYWAIT P0, [R3+URZ], R0 ;  /* 0x00000000030075a7 */ /* 0x0022a4000800017f */
[----:B--2---:R-:W-:Y:S05]  /*6750*/  @!P0 NANOSLEEP.SYNCS 0x989680 ;  /* 0x009896800000895d */ /* 0x004fea0003900000 */
[----:B------:R-:W2:Y:S02]  /*6760*/  @!P0 SYNCS.PHASECHK.TRANS64 P0, [R3+URZ], R0 ;  /* 0x00000000030085a7 */ /* 0x000ea4000800007f */
[----:B--2---:R-:W-:Y:S05]  /*6770*/  @!P0 BRA `(.L_x_116) ;  /* 0xfffffffc00f08947 */ /* 0x004fea000383ffff */
.L_x_113:
[----:B------:R-:W-:Y:S05]  /*6780*/  BSYNC B0 ;  /* 0x0000000000007941 */ /* 0x000fea0003800000 */
.L_x_112:
[----:B------:R-:W-:Y:S05]  /*6790*/  EXIT ;  /* 0x000000000000794d */ /* 0x000fea0003800000 */
.L_x_17:
[----:B-1----:R1:W2:Y:S02]  /*67a0*/  SYNCS.PHASECHK.TRANS64.TRYWAIT P1, [R3+URZ], R0 ;  /* 0x00000000030075a7 */ /* 0x0022a4000802017f */
[----:B--2---:R-:W-:Y:S05]  /*67b0*/  @!P1 NANOSLEEP.SYNCS 0x989680 ;  /* 0x009896800000995d */ /* 0x004fea0003900000 */
[----:B------:R-:W2:Y:S02]  /*67c0*/  @!P1 SYNCS.PHASECHK.TRANS64 P1, [R3+URZ], R0 ;  /* 0x00000000030095a7 */ /* 0x000ea4000802007f */
[----:B--2---:R-:W-:Y:S05]  /*67d0*/  @!P1 BRA `(.L_x_17) ;  /* 0xfffffffc00f09947 */ /* 0x004fea000383ffff */
[----:B------:R-:W-:Y:S05]  /*67e0*/  BRA `(.L_x_16) ;  /* 0xffffffac00207947 */ /* 0x000fea000383ffff */
.L_x_22:
[----:B-1----:R-:W-:-:S04]  /*67f0*/  IMAD.U32 R4, RZ, RZ, UR4 ;  /* 0x00000004ff047e24 */ /* 0x002fc8000f8e00ff */
[----:B------:R1:W2:Y:S03]  /*6800*/  SYNCS.PHASECHK.TRANS64.TRYWAIT P1, [R4+URZ], R3 ;  /* 0x00000003040075a7 */ /* 0x0002a6000802017f */
[----:B--2---:R-:W-:Y:S05]  /*6810*/  @!P1 NANOSLEEP.SYNCS 0x989680 ;  /* 0x009896800000995d */ /* 0x004fea0003900000 */
[----:B------:R-:W2:Y:S02]  /*6820*/  @!P1 SYNCS.PHASECHK.TRANS64 P1, [R4+URZ], R3 ;  /* 0x00000003040095a7 */ /* 0x000ea4000802007f */
[----:B--2---:R-:W-:Y:S05]  /*6830*/  @!P1 BRA `(.L_x_22) ;  /* 0xfffffffc00ec9947 */ /* 0x004fea000383ffff */
[----:B------:R-:W-:Y:S05]  /*6840*/  BRA `(.L_x_21) ;  /* 0xffffffb400447947 */ /* 0x000fea000383ffff */
.L_x_99:
[----:B------:R-:W-:Y:S01]  /*6850*/  BSSY B1, `(.L_x_117) ;  /* 0x0000006000017945 */ /* 0x000fe20003800000 */
[----:B------:R-:W-:-:S07]  /*6860*/  IMAD.MOV.U32 R15, RZ, RZ, -0x1 ;  /* 0xffffffffff0f7424 */ /* 0x000fce00078e00ff */
[----:B------:R-:W-:Y:S05]  /*6870*/  WARPSYNC.COLLECTIVE R15, `(.L_x_118) ;  /* 0x000000000f0c7348 */ /* 0x000fea0003c00000 */
[----:B------:R-:W-:Y:S02]  /*6880*/  ELECT P6, UR62, PT ;  /* 0x00000000003e782f */ /* 0x000fe400038c0000 */
[----:B------:R-:W-:Y:S01]  /*6890*/  MOV R14, UR62 ;  /* 0x0000003e000e7c02 */ /* 0x000fe20008000f00 */
[----:B------:R-:W-:Y:S10]  /*68a0*/  ENDCOLLECTIVE ;  /* 0x000000000000791b */ /* 0x000ff40003800000 */
.L_x_118:
[----:B------:R-:W-:Y:S05]  /*68b0*/  BSYNC B1 ;  /* 0x0000000000017941 */ /* 0x000fea0003800000 */
.L_x_117:
[----:B------:R-:W-:Y:S05]  /*68c0*/  BRA `(.L_x_119) ;  /* 0xffffffec00fc7947 */ /* 0x000fea000383ffff */
.L_x_102:
[----:B0-----:R0:W1:Y:S02]  /*68d0*/  SYNCS.PHASECHK.TRANS64.TRYWAIT P1, [R14+URZ+0x10], R7 ;  /* 0x000010070e0075a7 */ /* 0x001064000802017f */
[----:B-1----:R-:W-:Y:S05]  /*68e0*/  @!P1 NANOSLEEP.SYNCS 0x989680 ;  /* 0x009896800000995d */ /* 0x002fea0003900000 */
[----:B------:R-:W1:Y:S02]  /*68f0*/  @!P1 SYNCS.PHASECHK.TRANS64 P1, [R14+URZ+0x10], R7 ;  /* 0x000010070e0095a7 */ /* 0x000e64000802007f */
[----:B-1----:R-:W-:Y:S05]  /*6900*/  @!P1 BRA `(.L_x_102) ;  /* 0xfffffffc00f09947 */ /* 0x002fea000383ffff */
[----:B------:R-:W-:Y:S05]  /*6910*/  BRA `(.L_x_120) ;  /* 0xfffffff000307947 */ /* 0x000fea000383ffff */
.L_x_111:
[----:B------:R-:W-:Y:S01]  /*6920*/  BSSY B0, `(.L_x_121) ;  /* 0x0000006000007945 */ /* 0x000fe20003800000 */
[----:B------:R-:W-:-:S07]  /*6930*/  IMAD.MOV.U32 R15, RZ, RZ, -0x1 ;  /* 0xffffffffff0f7424 */ /* 0x000fce00078e00ff */
[----:B------:R-:W-:Y:S05]  /*6940*/  WARPSYNC.COLLECTIVE R15, `(.L_x_122) ;  /* 0x000000000f0c7348 */ /* 0x000fea0003c00000 */
[----:B------:R-:W-:Y:S02]  /*6950*/  ELECT P6, UR62, PT ;  /* 0x00000000003e782f */ /* 0x000fe400038c0000 */
[----:B------:R-:W-:Y:S01]  /*6960*/  MOV R14, UR62 ;  /* 0x0000003e000e7c02 */ /* 0x000fe20008000f00 */
[----:B------:R-:W-:Y:S10]  /*6970*/  ENDCOLLECTIVE ;  /* 0x000000000000791b */ /* 0x000ff40003800000 */
.L_x_122:
[----:B------:R-:W-:Y:S05]  /*6980*/  BSYNC B0 ;  /* 0x0000000000007941 */ /* 0x000fea0003800000 */
.L_x_121:
[----:B------:R-:W-:Y:S05]  /*6990*/  BRA `(.L_x_123) ;  /* 0xfffffffc00147947 */ /* 0x000fea000383ffff */
.L_x_115:
[----:B0-----:R0:W1:Y:S02]  /*69a0*/  SYNCS.PHASECHK.TRANS64.TRYWAIT P0, [R7+URZ], R4 ;  /* 0x00000004070075a7 */ /* 0x001064000800017f */
[----:B-1----:R-:W-:Y:S05]  /*69b0*/  @!P0 NANOSLEEP.SYNCS 0x989680 ;  /* 0x009896800000895d */ /* 0x002fea0003900000 */
[----:B------:R-:W1:Y:S02]  /*69c0*/  @!P0 SYNCS.PHASECHK.TRANS64 P0, [R7+URZ], R4 ;  /* 0x00000004070085a7 */ /* 0x000e64000800007f */
[----:B-1----:R-:W-:Y:S05]  /*69d0*/  @!P0 BRA `(.L_x_115) ;  /* 0xfffffffc00f08947 */ /* 0x002fea000383ffff */
[----:B------:R-:W-:Y:S05]  /*69e0*/  BRA `(.L_x_124) ;  /* 0xfffffffc004c7947 */ /* 0x000fea000383ffff */
.L_x_125:
[----:B------:R-:W-:-:S00]  /*69f0*/  BRA `(.L_x_125) ;  /* 0xfffffffc00fc7947 */ /* 0x000fc0000383ffff */
[----:B------:R-:W-:-:S00]  /*6a00*/  NOP ;  /* 0x0000000000007918 */ /* 0x000fc00000000000 */
[----:B------:R-:W-:-:S00]  /*6a10*/  NOP ;  /* 0x0000000000007918 */ /* 0x000fc00000000000 */
[----:B------:R-:W-:-:S00]  /*6a20*/  NOP ;  /* 0x0000000000007918 */ /* 0x000fc00000000000 */
[----:B------:R-:W-:-:S00]  /*6a30*/  NOP ;  /* 0x0000000000007918 */ /* 0x000fc00000000000 */
[----:B------:R-:W-:-:S00]  /*6a40*/  NOP ;  /* 0x0000000000007918 */ /* 0x000fc00000000000 */
[----:B------:R-:W-:-:S00]  /*6a50*/  NOP ;  /* 0x0000000000007918 */ /* 0x000fc00000000000 */
[----:B------:R-:W-:-:S00]  /*6a60*/  NOP ;  /* 0x0000000000007918 */ /* 0x000fc00000000000 */
[----:B------:R-:W-:-:S00]  /*6a70*/  NOP ;  /* 0x0000000000007918 */ /* 0x000fc00000000000 */
.L_x_126:


//--------------------- .nv.global.init           --------------------------
	.section	.nv.global.init,"aw",@progbits
.nv.global.init:
	.type		$str$22,@object
	.size		$str$22,($str$23 - $str$22)
$str$22:
        /*0000*/ 	.byte	0x6b, 0x5f, 0x74, 0x69, 0x6c, 0x65, 0x5f, 0x63, 0x6f, 0x75, 0x6e, 0x74, 0x20, 0x3e, 0x3d, 0x20
        /*0010*/ 	.byte	0x31, 0x00
	.type		$str$23,@object
	.size		$str$23,(__unnamed_1 - $str$23)
$str$23:
        /*0012*/ 	.byte	0x2f, 0x74, 0x6d, 0x70, 0x2f, 0x63, 0x75, 0x74, 0x6c, 0x61, 0x73, 0x73, 0x5f, 0x73, 0x77, 0x65
        /*0022*/ 	.byte	0x65, 0x70, 0x5f, 0x73, 0x72, 0x63, 0x2f, 0x69, 0x6e, 0x63, 0x6c, 0x75, 0x64, 0x65, 0x2f, 0x63
        /*0032*/ 	.byte	0x75, 0x74, 0x6c, 0x61, 0x73, 0x73, 0x2f, 0x67, 0x65, 0x6d, 0x6d, 0x2f, 0x63, 0x6f, 0x6c, 0x6c
        /*0042*/ 	.byte	0x65, 0x63, 0x74, 0x69, 0x76, 0x65, 0x2f, 0x73, 0x6d, 0x39, 0x30, 0x5f, 0x6d, 0x6d, 0x61, 0x5f
        /*0052*/ 	.byte	0x74, 0x6d, 0x61, 0x5f, 0x67, 0x6d, 0x6d, 0x61, 0x5f, 0x73, 0x73, 0x5f, 0x77, 0x61, 0x72, 0x70
        /*0062*/ 	.byte	0x73, 0x70, 0x65, 0x63, 0x69, 0x61, 0x6c, 0x69, 0x7a, 0x65, 0x64, 0x2e, 0x68, 0x70, 0x70, 0x00
	.type		__unnamed_1,@object
	.size		__unnamed_1,(.L_0 - __unnamed_1)
__unnamed_1:
        /*0072*/ 	.byte	0x76, 0x6f, 0x69, 0x64, 0x20, 0x63, 0x75, 0x74, 0x6c, 0x61, 0x73, 0x73, 0x3a, 0x3a, 0x67, 0x65
        /* <DEDUP_REMOVED lines=176> */
        /*0b82*/ 	.byte	0x65, 0x3a, 0x3a, 0x69, 0x64, 0x65, 0x6e, 0x74, 0x69, 0x74, 0x79, 0x5d, 0x00
.L_0:


//--------------------- .nv.shared._ZN7cutlass13device_kernelINS_4gemm6kernel13GemmUniversalIN4cute5tupleIJiiiiEEENS1_10collective13CollectiveMmaINS1_34MainloopSm90TmaGmmaWarpSpecializedILi2ENS5_IJNS4_1CILi1EEESB_SB_EEENS1_35KernelTmaWarpSpecializedCooperativeEEENS5_IJNSA_ILi128EEENSA_ILi64EEESF_EEENS_10tfloat32_tENS5_IJlSB_lEEESI_SJ_NS4_8TiledMMAINS4_8MMA_AtomIJNS4_4SM904GMMA29MMA_64x64x8_F32TF32TF32_SS_TNILNSN_7ScaleInE1ELSP_1EEEEEENS4_6LayoutINS5_IJNSA_ILi2EEESB_SB_EEENS5_IJSB_NSA_ILi0EEESV_EEEEENS5_IJNS4_10UnderscoreESY_SY_EEEEENS4_13SM90_TMA_LOADENS4_14ComposedLayoutINS4_7SwizzleILi3ELi4ELi3EEENS4_18smem_ptr_flag_bitsILi32EEENSS_INS5_IJNSA_ILi8EEENSA_ILi32EEEEEENS5_IJS18_SB_EEEEEEEvNS4_8identityES11_S1C_vS1D_EENS_8epilogue10collective6detail29Sm90TmaWarpSpecializedAdapterINS1G_15DefaultEpilogueISI_SJ_SJ_NS1F_6thread17LinearCombinationISI_Li1EffLNS1K_9ScaleType4KindE0ELNS_15FloatRoundStyleE2ESI_EENS1_15EpilogueDefaultEEEEEvvEEEEvNT_6ParamsE --------------------------
	.section	.nv.shared._ZN7cutlass13device_kernelINS_4gemm6kernel13GemmUniversalIN4cute5tupleIJiiiiEEENS1_10collective13CollectiveMmaINS1_34MainloopSm90TmaGmmaWarpSpecializedILi2ENS5_IJNS4_1CILi1EEESB_SB_EEENS1_35KernelTmaWarpSpecializedCooperativeEEENS5_IJNSA_ILi128EEENSA_ILi64EEESF_EEENS_10tfloat32_tENS5_IJlSB_lEEESI_SJ_NS4_8TiledMMAINS4_8MMA_AtomIJNS4_4SM904GMMA29MMA_64x64x8_F32TF32TF32_SS_TNILNSN_7ScaleInE1ELSP_1EEEEEENS4_6LayoutINS5_IJNSA_ILi2EEESB_SB_EEENS5_IJSB_NSA_ILi0EEESV_EEEEENS5_IJNS4_10UnderscoreESY_SY_EEEEENS4_13SM90_TMA_LOADENS4_14ComposedLayoutINS4_7SwizzleILi3ELi4ELi3EEENS4_18smem_ptr_flag_bitsILi32EEENSS_INS5_IJNSA_ILi8EEENSA_ILi32EEEEEENS5_IJS18_SB_EEEEEEEvNS4_8identityES11_S1C_vS1D_EENS_8epilogue10collective6detail29Sm90TmaWarpSpecializedAdapterINS1G_15DefaultEpilogueISI_SJ_SJ_NS1F_6thread17LinearCombinationISI_Li1EffLNS1K_9ScaleType4KindE0ELNS_15FloatRoundStyleE2ESI_EENS1_15EpilogueDefaultEEEEEvvEEEEvNT_6ParamsE,"aw",@nobits
	.sectionflags	@""
	.align	16
	.zero		1024


//--------------------- .nv.shared.reserved.0     --------------------------
	.section	.nv.shared.reserved.0,"aw",@nobits
	.weak		__nv_reservedSMEM_offset_0_alias
	.size		__nv_reservedSMEM_offset_0_alias, 0, 0
	.other		__nv_reservedSMEM_offset_0_alias,@"STO_CUDA_RESERVED_SHARED STV_DEFAULT"
__nv_reservedSMEM_offset_0_alias:
	.zero		0


//--------------------- .nv.global                --------------------------
	.section	.nv.global,"aw",@nobits
.nv.global:
	.type		_ZN40_INTERNAL_2e1c8b17_4_k_cu_0c6e7141_291204cute1_E,@object
	.size		_ZN40_INTERNAL_2e1c8b17_4_k_cu_0c6e7141_291204cute1_E,(_ZN40_INTERNAL_2e1c8b17_4_k_cu_0c6e7141_291204cuda3std3__45__cpo6cbeginE - _ZN40_INTERNAL_2e1c8b17_4_k_cu_0c6e7141_291204cute1_E)
_ZN40_INTERNAL_2e1c8b17_4_k_cu_0c6e7141_291204cute1_E:
	.zero		1
	.type		_ZN40_INTERNAL_2e1c8b17_4_k_cu_0c6e7141_291204cuda3std3__45__cpo6cbeginE,@object
	.size		_ZN40_INTERNAL_2e1c8b17_4_k_cu_0c6e7141_291204cuda3std3__45__cpo6cbeginE,(_ZN40_INTERNAL_2e1c8b17_4_k_cu_0c6e7141_291204cuda3std3__48in_placeE - _ZN40_INTERNAL_2e1c8b17_4_k_cu_0c6e7141_291204cuda3std3__45__cpo6cbeginE)
_ZN40_INTERNAL_2e1c8b17_4_k_cu_0c6e7141_291204cuda3std3__45__cpo6cbeginE:
	.zero		1
	.type		_ZN40_INTERNAL_2e1c8b17_4_k_cu_0c6e7141_291204cuda3std3__48in_placeE,@object
	.size		_ZN40_INTERNAL_2e1c8b17_4_k_cu_0c6e7141_291204cuda3std3__48in_placeE,(_ZN40_INTERNAL_2e1c8b17_4_k_cu_0c6e7141_291204cuda3std6ranges3__45__cpo9iter_moveE - _ZN40_INTERNAL_2e1c8b17_4_k_cu_0c6e7141_291204cuda3std3__48in_placeE)
_ZN40_INTERNAL_2e1c8b17_4_k_cu_0c6e7141_291204cuda3std3__48in_placeE:
	.zero		1
	.type		_ZN40_INTERNAL_2e1c8b17_4_k_cu_0c6e7141_291204cuda3std6ranges3__45__cpo9iter_moveE,@object
	.size		_ZN40_INTERNAL_2e1c8b17_4_k_cu_0c6e7141_291204cuda3std6ranges3__45__cpo9iter_moveE,(_ZN40_INTERNAL_2e1c8b17_4_k_cu_0c6e7141_291204cuda3std3__45__cpo5beginE - _ZN40_INTERNAL_2e1c8b17_4_k_cu_0c6e7141_291204cuda3std6ranges3__45__cpo9iter_moveE)
_ZN40_INTERNAL_2e1c8b17_4_k_cu_0c6e7141_291204cuda3std6ranges3__45__cpo9iter_moveE:
	.zero		1
	.type		_ZN40_INTERNAL_2e1c8b17_4_k_cu_0c6e7141_291204cuda3std3__45__cpo5beginE,@object
	.size		_ZN40_INTERNAL_2e1c8b17_4_k_cu_0c6e7141_291204cuda3std3__45__cpo5beginE,(_ZN40_INTERNAL_2e1c8b17_4_k_cu_0c6e7141_291204cuda3std3__442_GLOBAL__N__2e1c8b17_4_k_cu_0c6e7141_291206ignoreE - _ZN40_INTERNAL_2e1c8b17_4_k_cu_0c6e7141_291204cuda3std3__45__cpo5beginE)
_ZN40_INTERNAL_2e1c8b17_4_k_cu_0c6e7141_291204cuda3std3__45__cpo5beginE:
	.zero		1
	.type		_ZN40_INTERNAL_2e1c8b17_4_k_cu_0c6e7141_291204cuda3std3__442_GLOBAL__N__2e1c8b17_4_k_cu_0c6e7141_291206ignoreE,@object
	.size		_ZN40_INTERNAL_2e1c8b17_4_k_cu_0c6e7141_291204cuda3std3__442_GLOBAL__N__2e1c8b17_4_k_cu_0c6e7141_291206ignoreE,(_ZN40_INTERNAL_2e1c8b17_4_k_cu_0c6e7141_291204cute7productE - _ZN40_INTERNAL_2e1c8b17_4_k_cu_0c6e7141_291204cuda3std3__442_GLOBAL__N__2e1c8b17_4_k_cu_0c6e7141_291206ignoreE)
_ZN40_INTERNAL_2e1c8b17_4_k_cu_0c6e7141_291204cuda3std3__442_GLOBAL__N__2e1c8b17_4_k_cu_0c6e7141_291206ignoreE:
	.zero		1
	.type		_ZN40_INTERNAL_2e1c8b17_4_k_cu_0c6e7141_291204cute7productE,@object
	.size		_ZN40_INTERNAL_2e1c8b17_4_k_cu_0c6e7141_291204cute7productE,(_ZN40_INTERNAL_2e1c8b17_4_k_cu_0c6e7141_291204cuda3std3__45__cpo3endE - _ZN40_INTERNAL_2e1c8b17_4_k_cu_0c6e7141_291204cute7productE)
_ZN40_INTERNAL_2e1c8b17_4_k_cu_0c6e7141_291204cute7productE:
	.zero		1
	.type		_ZN40_INTERNAL_2e1c8b17_4_k_cu_0c6e7141_291204cuda3std3__45__cpo3endE,@object
	.size		_ZN40_INTERNAL_2e1c8b17_4_k_cu_0c6e7141_291204cuda3std3__45__cpo3endE,(_ZN40_INTERNAL_2e1c8b17_4_k_cu_0c6e7141_291204cuda3std3__419piecewise_constructE - _ZN40_INTERNAL_2e1c8b17_4_k_cu_0c6e7141_291204cuda3std3__45__cpo3endE)
_ZN40_INTERNAL_2e1c8b17_4_k_cu_0c6e7141_291204cuda3std3__45__cpo3endE:
	.zero		1
	.type		_ZN40_INTERNAL_2e1c8b17_4_k_cu_0c6e7141_291204cuda3std3__419piecewise_constructE,@object
	.size		_ZN40_INTERNAL_2e1c8b17_4_k_cu_0c6e7141_291204cuda3std3__419piecewise_constructE,(_ZN40_INTERNAL_2e1c8b17_4_k_cu_0c6e7141_291204cuda3std3__45__cpo4cendE - _ZN40_INTERNAL_2e1c8b17_4_k_cu_0c6e7141_291204cuda3std3__419piecewise_constructE)
_ZN40_INTERNAL_2e1c8b17_4_k_cu_0c6e7141_291204cuda3std3__419piecewise_constructE:
	.zero		1
	.type		_ZN40_INTERNAL_2e1c8b17_4_k_cu_0c6e7141_291204cuda3std3__45__cpo4cendE,@object
	.size		_ZN40_INTERNAL_2e1c8b17_4_k_cu_0c6e7141_291204cuda3std3__45__cpo4cendE,(_ZN40_INTERNAL_2e1c8b17_4_k_cu_0c6e7141_291204cuda3std6ranges3__45__cpo4swapE - _ZN40_INTERNAL_2e1c8b17_4_k_cu_0c6e7141_291204cuda3std3__45__cpo4cendE)
_ZN40_INTERNAL_2e1c8b17_4_k_cu_0c6e7141_291204cuda3std3__45__cpo4cendE:
	.zero		1
	.type		_ZN40_INTERNAL_2e1c8b17_4_k_cu_0c6e7141_291204cuda3std6ranges3__45__cpo4swapE,@object
	.size		_ZN40_INTERNAL_2e1c8b17_4_k_cu_0c6e7141_291204cuda3std6ranges3__45__cpo4swapE,(.L_8 - _ZN40_INTERNAL_2e1c8b17_4_k_cu_0c6e7141_291204cuda3std6ranges3__45__cpo4swapE)
_ZN40_INTERNAL_2e1c8b17_4_k_cu_0c6e7141_291204cuda3std6ranges3__45__cpo4swapE:
	.zero		1
.L_8:


//--------------------- .nv.constant0._ZN7cutlass13device_kernelINS_4gemm6kernel13GemmUniversalIN4cute5tupleIJiiiiEEENS1_10collective13CollectiveMmaINS1_34MainloopSm90TmaGmmaWarpSpecializedILi2ENS5_IJNS4_1CILi1EEESB_SB_EEENS1_35KernelTmaWarpSpecializedCooperativeEEENS5_IJNSA_ILi128EEENSA_ILi64EEESF_EEENS_10tfloat32_tENS5_IJlSB_lEEESI_SJ_NS4_8TiledMMAINS4_8MMA_AtomIJNS4_4SM904GMMA29MMA_64x64x8_F32TF32TF32_SS_TNILNSN_7ScaleInE1ELSP_1EEEEEENS4_6LayoutINS5_IJNSA_ILi2EEESB_SB_EEENS5_IJSB_NSA_ILi0EEESV_EEEEENS5_IJNS4_10UnderscoreESY_SY_EEEEENS4_13SM90_TMA_LOADENS4_14ComposedLayoutINS4_7SwizzleILi3ELi4ELi3EEENS4_18smem_ptr_flag_bitsILi32EEENSS_INS5_IJNSA_ILi8EEENSA_ILi32EEEEEENS5_IJS18_SB_EEEEEEEvNS4_8identityES11_S1C_vS1D_EENS_8epilogue10collective6detail29Sm90TmaWarpSpecializedAdapterINS1G_15DefaultEpilogueISI_SJ_SJ_NS1F_6thread17LinearCombinationISI_Li1EffLNS1K_9ScaleType4KindE0ELNS_15FloatRoundStyleE2ESI_EENS1_15EpilogueDefaultEEEEEvvEEEEvNT_6ParamsE --------------------------
	.section	.nv.constant0._ZN7cutlass13device_kernelINS_4gemm6kernel13GemmUniversalIN4cute5tupleIJiiiiEEENS1_10collective13CollectiveMmaINS1_34MainloopSm90TmaGmmaWarpSpecializedILi2ENS5_IJNS4_1CILi1EEESB_SB_EEENS1_35KernelTmaWarpSpecializedCooperativeEEENS5_IJNSA_ILi128EEENSA_ILi64EEESF_EEENS_10tfloat32_tENS5_IJlSB_lEEESI_SJ_NS4_8TiledMMAINS4_8MMA_AtomIJNS4_4SM904GMMA29MMA_64x64x8_F32TF32TF32_SS_TNILNSN_7ScaleInE1ELSP_1EEEEEENS4_6LayoutINS5_IJNSA_ILi2EEESB_SB_EEENS5_IJSB_NSA_ILi0EEESV_EEEEENS5_IJNS4_10UnderscoreESY_SY_EEEEENS4_13SM90_TMA_LOADENS4_14ComposedLayoutINS4_7SwizzleILi3ELi4ELi3EEENS4_18smem_ptr_flag_bitsILi32EEENSS_INS5_IJNSA_ILi8EEENSA_ILi32EEEEEENS5_IJS18_SB_EEEEEEEvNS4_8identityES11_S1C_vS1D_EENS_8epilogue10collective6detail29Sm90TmaWarpSpecializedAdapterINS1G_15DefaultEpilogueISI_SJ_SJ_NS1F_6thread17LinearCombinationISI_Li1EffLNS1K_9ScaleType4KindE0ELNS_15FloatRoundStyleE2ESI_EENS1_15EpilogueDefaultEEEEEvvEEEEvNT_6ParamsE,"a",@progbits
	.sectionflags	@""
	.align	4
.nv.constant0._ZN7cutlass13device_kernelINS_4gemm6kernel13GemmUniversalIN4cute5tupleIJiiiiEEENS1_10collective13CollectiveMmaINS1_34MainloopSm90TmaGmmaWarpSpecializedILi2ENS5_IJNS4_1CILi1EEESB_SB_EEENS1_35KernelTmaWarpSpecializedCooperativeEEENS5_IJNSA_ILi128EEENSA_ILi64EEESF_EEENS_10tfloat32_tENS5_IJlSB_lEEESI_SJ_NS4_8TiledMMAINS4_8MMA_AtomIJNS4_4SM904GMMA29MMA_64x64x8_F32TF32TF32_SS_TNILNSN_7ScaleInE1ELSP_1EEEEEENS4_6LayoutINS5_IJNSA_ILi2EEESB_SB_EEENS5_IJSB_NSA_ILi0EEESV_EEEEENS5_IJNS4_10UnderscoreESY_SY_EEEEENS4_13SM90_TMA_LOADENS4_14ComposedLayoutINS4_7SwizzleILi3ELi4ELi3EEENS4_18smem_ptr_flag_bitsILi32EEENSS_INS5_IJNSA_ILi8EEENSA_ILi32EEEEEENS5_IJS18_SB_EEEEEEEvNS4_8identityES11_S1C_vS1D_EENS_8epilogue10collective6detail29Sm90TmaWarpSpecializedAdapterINS1G_15DefaultEpilogueISI_SJ_SJ_NS1F_6thread17LinearCombinationISI_Li1EffLNS1K_9ScaleType4KindE0ELNS_15FloatRoundStyleE2ESI_EENS1_15EpilogueDefaultEEEEEvvEEEEvNT_6ParamsE:
	.zero		1664


//--------------------- SYMBOLS --------------------------

	.type		.nv.reservedSmem.offset0,@object
	.size		.nv.reservedSmem.offset0,0x4
	.type		__assertfail,@function
